	.target	sm_90a

	.elftype	@"ET_EXEC"


//--------------------- .note.nv.tkinfo           --------------------------
	.section	.note.nv.tkinfo,"",@"SHT_NOTE"
	.sectionflags	@"SHF_NOTE_NV_TKINFO"
	.tkinfo
        /*0018*/ 	.word	0x00000002
        /*0030*/ 	.string	""
        /*0030*/ 	.string	"ptxas"
        /*0030*/ 	.string	"Cuda compilation tools, release 13.0, V13.0.88"
        /*0030*/ 	.string	"Build cuda_13.0.r13.0/compiler.36424714_0"
        /*0030*/ 	.string	"-arch sm_90a -m 64 "



//--------------------- .note.nv.cuinfo           --------------------------
	.section	.note.nv.cuinfo,"",@"SHT_NOTE"
	.sectionflags	@"SHF_NOTE_NV_CUINFO"
        /*0018*/ 	.short	0x0002
        /*001a*/ 	.short	0x005a
        /*001c*/ 	.short	0x0082
	.zero		2


//--------------------- .nv.info                  --------------------------
	.section	.nv.info,"",@"SHT_CUDA_INFO"
	.align	4


	//----- nvinfo : EIATTR_REGCOUNT
	.align		4
        /*0000*/ 	.byte	0x04, 0x2f
        /*0002*/ 	.short	(.L_12 - .L_11)
	.align		4
.L_11:
        /*0004*/ 	.word	index@(_ZN7cutlass13device_kernelINS_4gemm6kernel13GemmUniversalIN4cute5tupleIJiiiiEEENS1_10collective13CollectiveMmaINS1_37MainloopSm90TmaGmmaWarpSpecializedFP8ILi5ENS5_IJNS4_1CILi1EEESB_SB_EEENS1_32KernelTmaWarpSpecializedPingpongEEENS5_IJNSA_ILi64EEENSA_ILi256EEENSA_ILi128EEEEEENS_12float_e4m3_tENS5_IJlSB_lEEESJ_SK_NS4_8TiledMMAINS4_8MMA_AtomIJNS4_4SM904GMMA31MMA_64x256x32_F32E4M3E4M3_SS_TNILNSO_7ScaleInE1ELSQ_1EEEEEENS4_6LayoutISC_NS5_IJNSA_ILi0EEESU_SU_EEEEENS5_IJNS4_10UnderscoreESX_SX_EEEEENS4_13SM90_TMA_LOADENS4_14ComposedLayoutINS4_7SwizzleILi3ELi4ELi3EEENS4_18smem_ptr_flag_bitsILi8EEENST_INS5_IJNSA_ILi8EEESH_EEENS5_IJSH_SB_EEEEEEEvNS4_8identityES10_S1A_vS1B_EENS_8epilogue10collective6detail29Sm90TmaWarpSpecializedAdapterINS1E_15DefaultEpilogueISJ_SK_SK_NS1D_6thread17LinearCombinationISJ_Li1EffLNS1I_9ScaleType4KindE0ELNS_15FloatRoundStyleE2ESJ_EENS1_15EpilogueDefaultEEEEEvvEEEEvNT_6ParamsE)
        /*0008*/ 	.word	0x000000a8


	//----- nvinfo : EIATTR_FRAME_SIZE
	.align		4
.L_12:
        /*000c*/ 	.byte	0x04, 0x11
        /*000e*/ 	.short	(.L_14 - .L_13)
	.align		4
.L_13:
        /*0010*/ 	.word	index@(_ZN7cutlass13device_kernelINS_4gemm6kernel13GemmUniversalIN4cute5tupleIJiiiiEEENS1_10collective13CollectiveMmaINS1_37MainloopSm90TmaGmmaWarpSpecializedFP8ILi5ENS5_IJNS4_1CILi1EEESB_SB_EEENS1_32KernelTmaWarpSpecializedPingpongEEENS5_IJNSA_ILi64EEENSA_ILi256EEENSA_ILi128EEEEEENS_12float_e4m3_tENS5_IJlSB_lEEESJ_SK_NS4_8TiledMMAINS4_8MMA_AtomIJNS4_4SM904GMMA31MMA_64x256x32_F32E4M3E4M3_SS_TNILNSO_7ScaleInE1ELSQ_1EEEEEENS4_6LayoutISC_NS5_IJNSA_ILi0EEESU_SU_EEEEENS5_IJNS4_10UnderscoreESX_SX_EEEEENS4_13SM90_TMA_LOADENS4_14ComposedLayoutINS4_7SwizzleILi3ELi4ELi3EEENS4_18smem_ptr_flag_bitsILi8EEENST_INS5_IJNSA_ILi8EEESH_EEENS5_IJSH_SB_EEEEEEEvNS4_8identityES10_S1A_vS1B_EENS_8epilogue10collective6detail29Sm90TmaWarpSpecializedAdapterINS1E_15DefaultEpilogueISJ_SK_SK_NS1D_6thread17LinearCombinationISJ_Li1EffLNS1I_9ScaleType4KindE0ELNS_15FloatRoundStyleE2ESJ_EENS1_15EpilogueDefaultEEEEEvvEEEEvNT_6ParamsE)
        /*0014*/ 	.word	0x00000108


	//----- nvinfo : EIATTR_MIN_STACK_SIZE
	.align		4
.L_14:
        /*0018*/ 	.byte	0x04, 0x12
        /*001a*/ 	.short	(.L_16 - .L_15)
	.align		4
.L_15:
        /*001c*/ 	.word	index@(_ZN7cutlass13device_kernelINS_4gemm6kernel13GemmUniversalIN4cute5tupleIJiiiiEEENS1_10collective13CollectiveMmaINS1_37MainloopSm90TmaGmmaWarpSpecializedFP8ILi5ENS5_IJNS4_1CILi1EEESB_SB_EEENS1_32KernelTmaWarpSpecializedPingpongEEENS5_IJNSA_ILi64EEENSA_ILi256EEENSA_ILi128EEEEEENS_12float_e4m3_tENS5_IJlSB_lEEESJ_SK_NS4_8TiledMMAINS4_8MMA_AtomIJNS4_4SM904GMMA31MMA_64x256x32_F32E4M3E4M3_SS_TNILNSO_7ScaleInE1ELSQ_1EEEEEENS4_6LayoutISC_NS5_IJNSA_ILi0EEESU_SU_EEEEENS5_IJNS4_10UnderscoreESX_SX_EEEEENS4_13SM90_TMA_LOADENS4_14ComposedLayoutINS4_7SwizzleILi3ELi4ELi3EEENS4_18smem_ptr_flag_bitsILi8EEENST_INS5_IJNSA_ILi8EEESH_EEENS5_IJSH_SB_EEEEEEEvNS4_8identityES10_S1A_vS1B_EENS_8epilogue10collective6detail29Sm90TmaWarpSpecializedAdapterINS1E_15DefaultEpilogueISJ_SK_SK_NS1D_6thread17LinearCombinationISJ_Li1EffLNS1I_9ScaleType4KindE0ELNS_15FloatRoundStyleE2ESJ_EENS1_15EpilogueDefaultEEEEEvvEEEEvNT_6ParamsE)
        /*0020*/ 	.word	0x00000108
.L_16:


//--------------------- .nv.compat                --------------------------
	.section	.nv.compat,"",@"SHT_CUDA_COMPAT_INFO"
	.align	4
        /*0000*/ 	.byte	0x02, 0x09, 0x01, 0x00, 0x02, 0x02, 0x04, 0x00, 0x02, 0x05, 0x05, 0x00, 0x03, 0x07, 0x01, 0x01
        /*0010*/ 	.byte	0x02, 0x03, 0x01, 0x00, 0x02, 0x06, 0x01, 0x00, 0x04, 0x0b, 0x08, 0x00, 0x00, 0x00, 0x00, 0x00
        /*0020*/ 	.byte	0x00, 0x00, 0x00, 0x00


//--------------------- .nv.info._ZN7cutlass13device_kernelINS_4gemm6kernel13GemmUniversalIN4cute5tupleIJiiiiEEENS1_10collective13CollectiveMmaINS1_37MainloopSm90TmaGmmaWarpSpecializedFP8ILi5ENS5_IJNS4_1CILi1EEESB_SB_EEENS1_32KernelTmaWarpSpecializedPingpongEEENS5_IJNSA_ILi64EEENSA_ILi256EEENSA_ILi128EEEEEENS_12float_e4m3_tENS5_IJlSB_lEEESJ_SK_NS4_8TiledMMAINS4_8MMA_AtomIJNS4_4SM904GMMA31MMA_64x256x32_F32E4M3E4M3_SS_TNILNSO_7ScaleInE1ELSQ_1EEEEEENS4_6LayoutISC_NS5_IJNSA_ILi0EEESU_SU_EEEEENS5_IJNS4_10UnderscoreESX_SX_EEEEENS4_13SM90_TMA_LOADENS4_14ComposedLayoutINS4_7SwizzleILi3ELi4ELi3EEENS4_18smem_ptr_flag_bitsILi8EEENST_INS5_IJNSA_ILi8EEESH_EEENS5_IJSH_SB_EEEEEEEvNS4_8identityES10_S1A_vS1B_EENS_8epilogue10collective6detail29Sm90TmaWarpSpecializedAdapterINS1E_15DefaultEpilogueISJ_SK_SK_NS1D_6thread17LinearCombinationISJ_Li1EffLNS1I_9ScaleType4KindE0ELNS_15FloatRoundStyleE2ESJ_EENS1_15EpilogueDefaultEEEEEvvEEEEvNT_6ParamsE --------------------------
	.section	.nv.info._ZN7cutlass13device_kernelINS_4gemm6kernel13GemmUniversalIN4cute5tupleIJiiiiEEENS1_10collective13CollectiveMmaINS1_37MainloopSm90TmaGmmaWarpSpecializedFP8ILi5ENS5_IJNS4_1CILi1EEESB_SB_EEENS1_32KernelTmaWarpSpecializedPingpongEEENS5_IJNSA_ILi64EEENSA_ILi256EEENSA_ILi128EEEEEENS_12float_e4m3_tENS5_IJlSB_lEEESJ_SK_NS4_8TiledMMAINS4_8MMA_AtomIJNS4_4SM904GMMA31MMA_64x256x32_F32E4M3E4M3_SS_TNILNSO_7ScaleInE1ELSQ_1EEEEEENS4_6LayoutISC_NS5_IJNSA_ILi0EEESU_SU_EEEEENS5_IJNS4_10UnderscoreESX_SX_EEEEENS4_13SM90_TMA_LOADENS4_14ComposedLayoutINS4_7SwizzleILi3ELi4ELi3EEENS4_18smem_ptr_flag_bitsILi8EEENST_INS5_IJNSA_ILi8EEESH_EEENS5_IJSH_SB_EEEEEEEvNS4_8identityES10_S1A_vS1B_EENS_8epilogue10collective6detail29Sm90TmaWarpSpecializedAdapterINS1E_15DefaultEpilogueISJ_SK_SK_NS1D_6thread17LinearCombinationISJ_Li1EffLNS1I_9ScaleType4KindE0ELNS_15FloatRoundStyleE2ESJ_EENS1_15EpilogueDefaultEEEEEvvEEEEvNT_6ParamsE,"",@"SHT_CUDA_INFO"
	.sectionflags	@""
	.align	4


	//----- nvinfo : EIATTR_CUDA_API_VERSION
	.align		4
        /*0000*/ 	.byte	0x04, 0x37
        /*0002*/ 	.short	(.L_18 - .L_17)
.L_17:
        /*0004*/ 	.word	0x00000082


	//----- nvinfo : EIATTR_KPARAM_INFO
	.align		4
.L_18:
        /*0008*/ 	.byte	0x04, 0x17
        /*000a*/ 	.short	(.L_20 - .L_19)
.L_19:
        /*000c*/ 	.word	0x00000000
        /*0010*/ 	.short	0x0000
        /*0012*/ 	.short	0x0070
        /*0014*/ 	.byte	0x00, 0xf0, 0x01, 0x10


	//----- nvinfo : EIATTR_SPARSE_MMA_MASK
	.align		4
.L_20:
        /*0018*/ 	.byte	0x03, 0x50
        /*001a*/ 	.short	0x0000


	//----- nvinfo : EIATTR_MAXREG_COUNT
	.align		4
        /*001c*/ 	.byte	0x03, 0x1b
        /*001e*/ 	.short	0x00a8


	//----- nvinfo : EIATTR_NUM_BARRIERS
	.align		4
        /*0020*/ 	.byte	0x02, 0x4c
        /*0022*/ 	.byte	0x01
	.zero		1


	//----- nvinfo : EIATTR_ANNOTATIONS
	.align		4
        /*0024*/ 	.byte	0x04, 0x55
        /*0026*/ 	.short	(.L_22 - .L_21)


	//   ....[0]....
.L_21:
        /*0028*/ 	.word	0x00000001
        /*002c*/ 	.byte	0x70, 0x0b, 0x00, 0x00, 0x01, 0x00, 0x00, 0x00, 0xa0, 0x0b, 0x00, 0x00, 0x01, 0x00, 0x00, 0x00
        /* <DEDUP_REMOVED lines=203> */
        /*0cec*/ 	.byte	0x10, 0x01, 0x01, 0x00


	//----- nvinfo : EIATTR_MERCURY_ISA_VERSION
	.align		4
.L_22:
        /*0cf0*/ 	.byte	0x03, 0x5f
        /*0cf2*/ 	.short	0x0101


	//----- nvinfo : EIATTR_INT_WARP_WIDE_INSTR_OFFSETS
	.align		4
        /*0cf4*/ 	.byte	0x04, 0x31
        /*0cf6*/ 	.short	(.L_24 - .L_23)


	//   ....[0]....
.L_23:
        /*0cf8*/ 	.word	0x000004d0


	//   ....[1]....
        /*0cfc*/ 	.word	0x000004e0


	//   ....[2]....
        /*0d00*/ 	.word	0x00000550


	//   ....[3]....
        /*0d04*/ 	.word	0x00000560


	//   ....[4]....
        /*0d08*/ 	.word	0x00000570


	//   ....[5]....
        /*0d0c*/ 	.word	0x00000590


	//   ....[6]....
        /*0d10*/ 	.word	0x000005f0


	//   ....[7]....
        /*0d14*/ 	.word	0x00000610


	//----- nvinfo : EIATTR_COOP_GROUP_MASK_REGIDS
	.align		4
.L_24:
        /*0d18*/ 	.byte	0x04, 0x29
        /*0d1a*/ 	.short	(.L_26 - .L_25)


	//   ....[0]....
.L_25:
        /*0d1c*/ 	.word	0xffffffff


	//   ....[1]....
        /*0d20*/ 	.word	0xffffffff


	//   ....[2]....
        /*0d24*/ 	.word	0xffffffff


	//   ....[3]....
        /*0d28*/ 	.word	0xffffffff


	//   ....[4]....
        /*0d2c*/ 	.word	0xffffffff


	//   ....[5]....
        /*0d30*/ 	.word	0xffffffff


	//----- nvinfo : EIATTR_COOP_GROUP_INSTR_OFFSETS
	.align		4
.L_26:
        /*0d34*/ 	.byte	0x04, 0x28
        /*0d36*/ 	.short	(.L_28 - .L_27)


	//   ....[0]....
.L_27:
        /*0d38*/ 	.word	0x00000060


	//   ....[1]....
        /*0d3c*/ 	.word	0x00000090


	//   ....[2]....
        /*0d40*/ 	.word	0x00000190


	//   ....[3]....
        /*0d44*/ 	.word	0x000003c0


	//   ....[4]....
        /*0d48*/ 	.word	0x00000400


	//   ....[5]....
        /*0d4c*/ 	.word	0x00000440


	//----- nvinfo : EIATTR_REG_RECONFIG
	.align		4
.L_28:
        /*0d50*/ 	.byte	0x01, 0x54
	.zero		2


	//----- nvinfo : EIATTR_MBARRIER_INSTR_OFFSETS
	.align		4
        /*0d54*/ 	.byte	0x04, 0x39
        /*0d56*/ 	.short	(.L_30 - .L_29)


	//   ....[0]....
.L_29:
        /*0d58*/ 	.word	0x00000310
        /*0d5c*/ 	.word	0x000000ff
        /*0d60*/ 	.word	0x00000000
        /*0d64*/ 	.short	0x0100
        /*0d66*/ 	.byte	0x07
	.zero		1


	//   ....[1]....
        /*0d68*/ 	.word	0x00000320
        /*0d6c*/ 	.word	0x000000ff
        /*0d70*/ 	.word	0x00000028
        /*0d74*/ 	.short	0x0100
        /*0d76*/ 	.byte	0x07
	.zero		1


	//   ....[2]....
        /*0d78*/ 	.word	0x00000330
        /*0d7c*/ 	.word	0x000000ff
        /*0d80*/ 	.word	0x00000008
        /*0d84*/ 	.short	0x0100
        /*0d86*/ 	.byte	0x07
	.zero		1


	//   ....[3]....
        /*0d88*/ 	.word	0x00000340
        /*0d8c*/ 	.word	0x000000ff
        /*0d90*/ 	.word	0x00000030
        /*0d94*/ 	.short	0x0100
        /*0d96*/ 	.byte	0x07
	.zero		1


	//   ....[4]....
        /*0d98*/ 	.word	0x00000350
        /*0d9c*/ 	.word	0x000000ff
        /*0da0*/ 	.word	0x00000010
        /*0da4*/ 	.short	0x0100
        /*0da6*/ 	.byte	0x07
	.zero		1


	//   ....[5]....
        /*0da8*/ 	.word	0x00000360
        /*0dac*/ 	.word	0x000000ff
        /*0db0*/ 	.word	0x00000038
        /*0db4*/ 	.short	0x0100
        /*0db6*/ 	.byte	0x07
	.zero		1


	//   ....[6]....
        /*0db8*/ 	.word	0x00000370
        /*0dbc*/ 	.word	0x000000ff
        /*0dc0*/ 	.word	0x00000018
        /*0dc4*/ 	.short	0x0100
        /*0dc6*/ 	.byte	0x07
	.zero		1


	//   ....[7]....
        /*0dc8*/ 	.word	0x00000380
        /*0dcc*/ 	.word	0x000000ff
        /*0dd0*/ 	.word	0x00000040
        /*0dd4*/ 	.short	0x0100
        /*0dd6*/ 	.byte	0x07
	.zero		1


	//   ....[8]....
        /*0dd8*/ 	.word	0x00000390
        /*0ddc*/ 	.word	0x000000ff
        /*0de0*/ 	.word	0x00000020
        /*0de4*/ 	.short	0x0100
        /*0de6*/ 	.byte	0x07
	.zero		1


	//   ....[9]....
        /*0de8*/ 	.word	0x000003a0
        /*0dec*/ 	.word	0x000000ff
        /*0df0*/ 	.word	0x00000048
        /*0df4*/ 	.short	0x0100
        /*0df6*/ 	.byte	0x07
	.zero		1


	//   ....[10]....
        /*0df8*/ 	.word	0x00000630
        /*0dfc*/ 	.word	0x000000ff
        /*0e00*/ 	.word	0x00000080
        /*0e04*/ 	.short	0x0100
        /*0e06*/ 	.byte	0x07
	.zero		1


	//   ....[11]....
        /*0e08*/ 	.word	0x00000640
        /*0e0c*/ 	.word	0x000000ff
        /*0e10*/ 	.word	0x00000088
        /*0e14*/ 	.short	0x0100
        /*0e16*/ 	.byte	0x07
	.zero		1


	//   ....[12]....
        /*0e18*/ 	.word	0x00000680
        /*0e1c*/ 	.word	0x000000ff
        /*0e20*/ 	.word	0x00000060
        /*0e24*/ 	.short	0x0100
        /*0e26*/ 	.byte	0x0a
	.zero		1


	//   ....[13]....
        /*0e28*/ 	.word	0x000006a0
        /*0e2c*/ 	.word	0x000000ff
        /*0e30*/ 	.word	0x00000068
        /*0e34*/ 	.short	0x0100
        /*0e36*/ 	.byte	0x0a
	.zero		1


	//   ....[14]....
        /*0e38*/ 	.word	0x000006b0
        /*0e3c*/ 	.word	0x000000ff
        /*0e40*/ 	.word	0x00000070
        /*0e44*/ 	.short	0x0100
        /*0e46*/ 	.byte	0x0a
	.zero		1


	//   ....[15]....
        /*0e48*/ 	.word	0x000006c0
        /*0e4c*/ 	.word	0x000000ff
        /*0e50*/ 	.word	0x00000078
        /*0e54*/ 	.short	0x0100
        /*0e56*/ 	.byte	0x0a
	.zero		1


	//   ....[16]....
        /*0e58*/ 	.word	0x000015d0
        /*0e5c*/ 	.word	0x000000ff
        /*0e60*/ 	.word	0xfffffff8
        /*0e64*/ 	.short	0x010a
        /*0e66*/ 	.byte	0x12
	.zero		1


	//   ....[17]....
        /*0e68*/ 	.word	0x00001fa0
        /*0e6c*/ 	.word	0x000000ff
        /*0e70*/ 	.word	0x00000000
        /*0e74*/ 	.short	0x010a
        /*0e76*/ 	.byte	0x06
	.zero		1


	//   ....[18]....
        /*0e78*/ 	.word	0x00001fe0
        /*0e7c*/ 	.word	0x000000ff
        /*0e80*/ 	.word	0x00000000
        /*0e84*/ 	.short	0x010a
        /*0e86*/ 	.byte	0x06
	.zero		1


	//   ....[19]....
        /*0e88*/ 	.word	0x00003280
        /*0e8c*/ 	.word	0x000000ff
        /*0e90*/ 	.word	0x00000000
        /*0e94*/ 	.short	0x010a
        /*0e96*/ 	.byte	0x09
	.zero		1


	//   ....[20]....
        /*0e98*/ 	.word	0x000032c0
        /*0e9c*/ 	.word	0x000000ff
        /*0ea0*/ 	.word	0x00000000
        /*0ea4*/ 	.short	0x010a
        /*0ea6*/ 	.byte	0x09
	.zero		1


	//   ....[21]....
        /*0ea8*/ 	.word	0x000043c0
        /*0eac*/ 	.word	0x000000ff
        /*0eb0*/ 	.word	0x00000000
        /*0eb4*/ 	.short	0x0101
        /*0eb6*/ 	.byte	0x08
	.zero		1


	//   ....[22]....
        /*0eb8*/ 	.word	0x00005430
        /*0ebc*/ 	.word	0x000000e5
        /*0ec0*/ 	.word	0x00000000
        /*0ec4*/ 	.short	0x0101
        /*0ec6*/ 	.byte	0x1c
	.zero		1


	//   ....[23]....
        /*0ec8*/ 	.word	0x00005550
        /*0ecc*/ 	.word	0x000000ff
        /*0ed0*/ 	.word	0x00000000
        /*0ed4*/ 	.short	0x0101
        /*0ed6*/ 	.byte	0x08
	.zero		1


	//   ....[24]....
        /*0ed8*/ 	.word	0x00005600
        /*0edc*/ 	.word	0x000000ff
        /*0ee0*/ 	.word	0x00000008
        /*0ee4*/ 	.short	0x010a
        /*0ee6*/ 	.byte	0x12
	.zero		1


	//   ....[25]....
        /*0ee8*/ 	.word	0x0000e7d0
        /*0eec*/ 	.word	0x00000003
        /*0ef0*/ 	.word	0x00000000
        /*0ef4*/ 	.short	0x0101
        /*0ef6*/ 	.byte	0x1c
	.zero		1


	//   ....[26]....
        /*0ef8*/ 	.word	0x0000f1d0
        /*0efc*/ 	.word	0x0000000b
        /*0f00*/ 	.word	0x00000028
        /*0f04*/ 	.short	0x010a
        /*0f06*/ 	.byte	0x3f
	.zero		1


	//   ....[27]....
        /*0f08*/ 	.word	0x0000f580
        /*0f0c*/ 	.word	0x00000004
        /*0f10*/ 	.word	0x00000088
        /*0f14*/ 	.short	0x0101
        /*0f16*/ 	.byte	0x3f
	.zero		1


	//   ....[28]....
        /*0f18*/ 	.word	0x0000fd70
        /*0f1c*/ 	.word	0x00000007
        /*0f20*/ 	.word	0x00000000
        /*0f24*/ 	.short	0x010a
        /*0f26*/ 	.byte	0x3f
	.zero		1


	//   ....[29]....
        /*0f28*/ 	.word	0x0000fdf0
        /*0f2c*/ 	.word	0x00000009
        /*0f30*/ 	.word	0x00000000
        /*0f34*/ 	.short	0x010a
        /*0f36*/ 	.byte	0x3f
	.zero		1


	//   ....[30]....
        /*0f38*/ 	.word	0x0000fe80
        /*0f3c*/ 	.word	0x00000006
        /*0f40*/ 	.word	0x00000000
        /*0f44*/ 	.short	0x010a
        /*0f46*/ 	.byte	0x3f
	.zero		1


	//   ....[31]....
        /*0f48*/ 	.word	0x0000ff10
        /*0f4c*/ 	.word	0x00000009
        /*0f50*/ 	.word	0x00000000
        /*0f54*/ 	.short	0x010a
        /*0f56*/ 	.byte	0x3f
	.zero		1


	//   ....[32]....
        /*0f58*/ 	.word	0x0000ffa0
        /*0f5c*/ 	.word	0x00000003
        /*0f60*/ 	.word	0x00000000
        /*0f64*/ 	.short	0x010a
        /*0f66*/ 	.byte	0x3f
	.zero		1


	//   ....[33]....
        /*0f68*/ 	.word	0x00010010
        /*0f6c*/ 	.word	0x00000003
        /*0f70*/ 	.word	0xfffffff8
        /*0f74*/ 	.short	0x010a
        /*0f76*/ 	.byte	0x3f
	.zero		1


	//   ....[34]....
        /*0f78*/ 	.word	0x00010070
        /*0f7c*/ 	.word	0x00000003
        /*0f80*/ 	.word	0x00000000
        /*0f84*/ 	.short	0x010a
        /*0f86*/ 	.byte	0x3f
	.zero		1


	//   ....[35]....
        /*0f88*/ 	.word	0x000100e0
        /*0f8c*/ 	.word	0x00000000
        /*0f90*/ 	.word	0x00000000
        /*0f94*/ 	.short	0x010a
        /*0f96*/ 	.byte	0x3f
	.zero		1


	//   ....[36]....
        /*0f98*/ 	.word	0x00010150
        /*0f9c*/ 	.word	0x00000019
        /*0fa0*/ 	.word	0x00000008
        /*0fa4*/ 	.short	0x010a
        /*0fa6*/ 	.byte	0x3f
	.zero		1


	//   ....[37]....
        /*0fa8*/ 	.word	0x00010220
        /*0fac*/ 	.word	0x0000000b
        /*0fb0*/ 	.word	0x00000028
        /*0fb4*/ 	.short	0x010a
        /*0fb6*/ 	.byte	0x3f
	.zero		1


	//   ....[38]....
        /*0fb8*/ 	.word	0x00010300
        /*0fbc*/ 	.word	0x00000007
        /*0fc0*/ 	.word	0x00000000
        /*0fc4*/ 	.short	0x010a
        /*0fc6*/ 	.byte	0x3f
	.zero		1


	//   ....[39]....
        /*0fc8*/ 	.word	0x00010350
        /*0fcc*/ 	.word	0x00000009
        /*0fd0*/ 	.word	0x00000000
        /*0fd4*/ 	.short	0x010a
        /*0fd6*/ 	.byte	0x3f
	.zero		1


	//   ....[40]....
        /*0fd8*/ 	.word	0x000103a0
        /*0fdc*/ 	.word	0x00000006
        /*0fe0*/ 	.word	0x00000000
        /*0fe4*/ 	.short	0x010a
        /*0fe6*/ 	.byte	0x3f
	.zero		1


	//   ....[41]....
        /*0fe8*/ 	.word	0x000103f0
        /*0fec*/ 	.word	0x00000009
        /*0ff0*/ 	.word	0x00000000
        /*0ff4*/ 	.short	0x010a
        /*0ff6*/ 	.byte	0x3f
	.zero		1


	//----- nvinfo : EIATTR_NUM_MBARRIERS
	.align		4
.L_30:
        /*0ff8*/ 	.byte	0x03, 0x38
        /*0ffa*/ 	.short	0x0010


	//----- nvinfo : EIATTR_EXIT_INSTR_OFFSETS
	.align		4
        /*0ffc*/ 	.byte	0x04, 0x1c
        /*0ffe*/ 	.short	(.L_32 - .L_31)


	//   ....[0]....
.L_31:
        /*1000*/ 	.word	0x000012d0


	//   ....[1]....
        /*1004*/ 	.word	0x00001330


	//   ....[2]....
        /*1008*/ 	.word	0x0000eee0


	//   ....[3]....
        /*100c*/ 	.word	0x0000ef10


	//   ....[4]....
        /*1010*/ 	.word	0x0000fff0


	//----- nvinfo : EIATTR_MAX_THREADS
	.align		4
.L_32:
        /*1014*/ 	.byte	0x04, 0x05
        /*1016*/ 	.short	(.L_34 - .L_33)
.L_33:
        /*1018*/ 	.word	0x00000180
        /*101c*/ 	.word	0x00000001
        /*1020*/ 	.word	0x00000001


	//----- nvinfo : EIATTR_CRS_STACK_SIZE
	.align		4
.L_34:
        /*1024*/ 	.byte	0x04, 0x1e
        /*1026*/ 	.short	(.L_36 - .L_35)
.L_35:
        /*1028*/ 	.word	0x00000000


	//----- nvinfo : EIATTR_CBANK_PARAM_SIZE
	.align		4
.L_36:
        /*102c*/ 	.byte	0x03, 0x19
        /*102e*/ 	.short	0x0470


	//----- nvinfo : EIATTR_PARAM_CBANK
	.align		4
        /*1030*/ 	.byte	0x04, 0x0a
        /*1032*/ 	.short	(.L_38 - .L_37)
	.align		4
.L_37:
        /*1034*/ 	.word	index@(.nv.constant0._ZN7cutlass13device_kernelINS_4gemm6kernel13GemmUniversalIN4cute5tupleIJiiiiEEENS1_10collective13CollectiveMmaINS1_37MainloopSm90TmaGmmaWarpSpecializedFP8ILi5ENS5_IJNS4_1CILi1EEESB_SB_EEENS1_32KernelTmaWarpSpecializedPingpongEEENS5_IJNSA_ILi64EEENSA_ILi256EEENSA_ILi128EEEEEENS_12float_e4m3_tENS5_IJlSB_lEEESJ_SK_NS4_8TiledMMAINS4_8MMA_AtomIJNS4_4SM904GMMA31MMA_64x256x32_F32E4M3E4M3_SS_TNILNSO_7ScaleInE1ELSQ_1EEEEEENS4_6LayoutISC_NS5_IJNSA_ILi0EEESU_SU_EEEEENS5_IJNS4_10UnderscoreESX_SX_EEEEENS4_13SM90_TMA_LOADENS4_14ComposedLayoutINS4_7SwizzleILi3ELi4ELi3EEENS4_18smem_ptr_flag_bitsILi8EEENST_INS5_IJNSA_ILi8EEESH_EEENS5_IJSH_SB_EEEEEEEvNS4_8identityES10_S1A_vS1B_EENS_8epilogue10collective6detail29Sm90TmaWarpSpecializedAdapterINS1E_15DefaultEpilogueISJ_SK_SK_NS1D_6thread17LinearCombinationISJ_Li1EffLNS1I_9ScaleType4KindE0ELNS_15FloatRoundStyleE2ESJ_EENS1_15EpilogueDefaultEEEEEvvEEEEvNT_6ParamsE)
        /*1038*/ 	.short	0x0210
        /*103a*/ 	.short	0x0470


	//----- nvinfo : EIATTR_SW_WAR
	.align		4
.L_38:
        /*103c*/ 	.byte	0x04, 0x36
        /*103e*/ 	.short	(.L_40 - .L_39)
.L_39:
        /*1040*/ 	.word	0x00000008
.L_40:


//--------------------- .nv.callgraph             --------------------------
	.section	.nv.callgraph,"",@"SHT_CUDA_CALLGRAPH"
	.align	4
	.sectionentsize	8
	.align		4
        /*0000*/ 	.word	0x00000000
	.align		4
        /*0004*/ 	.word	0xffffffff
	.align		4
        /*0008*/ 	.word	0x00000000
	.align		4
        /*000c*/ 	.word	0xfffffffe
	.align		4
        /*0010*/ 	.word	0x00000000
	.align		4
        /*0014*/ 	.word	0xfffffffd
	.align		4
        /*0018*/ 	.word	0x00000000
	.align		4
        /*001c*/ 	.word	0xfffffffc


//--------------------- .nv.constant4             --------------------------
	.section	.nv.constant4,"a",@progbits
	.align	8
	.align		8
.nv.constant4:
        /*0000*/ 	.dword	_ZN39_INTERNAL_eb605025_4_k_cu_62dbb8cc_59524cuda3std3__45__cpo5beginE
	.align		8
        /*0008*/ 	.dword	_ZN39_INTERNAL_eb605025_4_k_cu_62dbb8cc_59524cuda3std3__45__cpo3endE
	.align		8
        /*0010*/ 	.dword	_ZN39_INTERNAL_eb605025_4_k_cu_62dbb8cc_59524cuda3std3__45__cpo6cbeginE
	.align		8
        /*0018*/ 	.dword	_ZN39_INTERNAL_eb605025_4_k_cu_62dbb8cc_59524cuda3std3__45__cpo4cendE
	.align		8
        /*0020*/ 	.dword	_ZN39_INTERNAL_eb605025_4_k_cu_62dbb8cc_59524cuda3std3__441_GLOBAL__N__eb605025_4_k_cu_62dbb8cc_59526ignoreE
	.align		8
        /*0028*/ 	.dword	_ZN39_INTERNAL_eb605025_4_k_cu_62dbb8cc_59524cuda3std3__419piecewise_constructE
	.align		8
        /*0030*/ 	.dword	_ZN39_INTERNAL_eb605025_4_k_cu_62dbb8cc_59524cuda3std3__48in_placeE
	.align		8
        /*0038*/ 	.dword	_ZN39_INTERNAL_eb605025_4_k_cu_62dbb8cc_59524cuda3std6ranges3__45__cpo4swapE
	.align		8
        /*0040*/ 	.dword	_ZN39_INTERNAL_eb605025_4_k_cu_62dbb8cc_59524cuda3std6ranges3__45__cpo9iter_moveE
	.align		8
        /*0048*/ 	.dword	_ZN39_INTERNAL_eb605025_4_k_cu_62dbb8cc_59524cute7productE
	.align		8
        /*0050*/ 	.dword	_ZN39_INTERNAL_eb605025_4_k_cu_62dbb8cc_59524cute1_E


//--------------------- .text._ZN7cutlass13device_kernelINS_4gemm6kernel13GemmUniversalIN4cute5tupleIJiiiiEEENS1_10collective13CollectiveMmaINS1_37MainloopSm90TmaGmmaWarpSpecializedFP8ILi5ENS5_IJNS4_1CILi1EEESB_SB_EEENS1_32KernelTmaWarpSpecializedPingpongEEENS5_IJNSA_ILi64EEENSA_ILi256EEENSA_ILi128EEEEEENS_12float_e4m3_tENS5_IJlSB_lEEESJ_SK_NS4_8TiledMMAINS4_8MMA_AtomIJNS4_4SM904GMMA31MMA_64x256x32_F32E4M3E4M3_SS_TNILNSO_7ScaleInE1ELSQ_1EEEEEENS4_6LayoutISC_NS5_IJNSA_ILi0EEESU_SU_EEEEENS5_IJNS4_10UnderscoreESX_SX_EEEEENS4_13SM90_TMA_LOADENS4_14ComposedLayoutINS4_7SwizzleILi3ELi4ELi3EEENS4_18smem_ptr_flag_bitsILi8EEENST_INS5_IJNSA_ILi8EEESH_EEENS5_IJSH_SB_EEEEEEEvNS4_8identityES10_S1A_vS1B_EENS_8epilogue10collective6detail29Sm90TmaWarpSpecializedAdapterINS1E_15DefaultEpilogueISJ_SK_SK_NS1D_6thread17LinearCombinationISJ_Li1EffLNS1I_9ScaleType4KindE0ELNS_15FloatRoundStyleE2ESJ_EENS1_15EpilogueDefaultEEEEEvvEEEEvNT_6ParamsE --------------------------
	.section	.text._ZN7cutlass13device_kernelINS_4gemm6kernel13GemmUniversalIN4cute5tupleIJiiiiEEENS1_10collective13CollectiveMmaINS1_37MainloopSm90TmaGmmaWarpSpecializedFP8ILi5ENS5_IJNS4_1CILi1EEESB_SB_EEENS1_32KernelTmaWarpSpecializedPingpongEEENS5_IJNSA_ILi64EEENSA_ILi256EEENSA_ILi128EEEEEENS_12float_e4m3_tENS5_IJlSB_lEEESJ_SK_NS4_8TiledMMAINS4_8MMA_AtomIJNS4_4SM904GMMA31MMA_64x256x32_F32E4M3E4M3_SS_TNILNSO_7ScaleInE1ELSQ_1EEEEEENS4_6LayoutISC_NS5_IJNSA_ILi0EEESU_SU_EEEEENS5_IJNS4_10UnderscoreESX_SX_EEEEENS4_13SM90_TMA_LOADENS4_14ComposedLayoutINS4_7SwizzleILi3ELi4ELi3EEENS4_18smem_ptr_flag_bitsILi8EEENST_INS5_IJNSA_ILi8EEESH_EEENS5_IJSH_SB_EEEEEEEvNS4_8identityES10_S1A_vS1B_EENS_8epilogue10collective6detail29Sm90TmaWarpSpecializedAdapterINS1E_15DefaultEpilogueISJ_SK_SK_NS1D_6thread17LinearCombinationISJ_Li1EffLNS1I_9ScaleType4KindE0ELNS_15FloatRoundStyleE2ESJ_EENS1_15EpilogueDefaultEEEEEvvEEEEvNT_6ParamsE,"ax",@progbits
	.align	128
.text._ZN7cutlass13device_kernelINS_4gemm6kernel13GemmUniversalIN4cute5tupleIJiiiiEEENS1_10collective13CollectiveMmaINS1_37MainloopSm90TmaGmmaWarpSpecializedFP8ILi5ENS5_IJNS4_1CILi1EEESB_SB_EEENS1_32KernelTmaWarpSpecializedPingpongEEENS5_IJNSA_ILi64EEENSA_ILi256EEENSA_ILi128EEEEEENS_12float_e4m3_tENS5_IJlSB_lEEESJ_SK_NS4_8TiledMMAINS4_8MMA_AtomIJNS4_4SM904GMMA31MMA_64x256x32_F32E4M3E4M3_SS_TNILNSO_7ScaleInE1ELSQ_1EEEEEENS4_6LayoutISC_NS5_IJNSA_ILi0EEESU_SU_EEEEENS5_IJNS4_10UnderscoreESX_SX_EEEEENS4_13SM90_TMA_LOADENS4_14ComposedLayoutINS4_7SwizzleILi3ELi4ELi3EEENS4_18smem_ptr_flag_bitsILi8EEENST_INS5_IJNSA_ILi8EEESH_EEENS5_IJSH_SB_EEEEEEEvNS4_8identityES10_S1A_vS1B_EENS_8epilogue10collective6detail29Sm90TmaWarpSpecializedAdapterINS1E_15DefaultEpilogueISJ_SK_SK_NS1D_6thread17LinearCombinationISJ_Li1EffLNS1I_9ScaleType4KindE0ELNS_15FloatRoundStyleE2ESJ_EENS1_15EpilogueDefaultEEEEEvvEEEEvNT_6ParamsE:
        .type           _ZN7cutlass13device_kernelINS_4gemm6kernel13GemmUniversalIN4cute5tupleIJiiiiEEENS1_10collective13CollectiveMmaINS1_37MainloopSm90TmaGmmaWarpSpecializedFP8ILi5ENS5_IJNS4_1CILi1EEESB_SB_EEENS1_32KernelTmaWarpSpecializedPingpongEEENS5_IJNSA_ILi64EEENSA_ILi256EEENSA_ILi128EEEEEENS_12float_e4m3_tENS5_IJlSB_lEEESJ_SK_NS4_8TiledMMAINS4_8MMA_AtomIJNS4_4SM904GMMA31MMA_64x256x32_F32E4M3E4M3_SS_TNILNSO_7ScaleInE1ELSQ_1EEEEEENS4_6LayoutISC_NS5_IJNSA_ILi0EEESU_SU_EEEEENS5_IJNS4_10UnderscoreESX_SX_EEEEENS4_13SM90_TMA_LOADENS4_14ComposedLayoutINS4_7SwizzleILi3ELi4ELi3EEENS4_18smem_ptr_flag_bitsILi8EEENST_INS5_IJNSA_ILi8EEESH_EEENS5_IJSH_SB_EEEEEEEvNS4_8identityES10_S1A_vS1B_EENS_8epilogue10collective6detail29Sm90TmaWarpSpecializedAdapterINS1E_15DefaultEpilogueISJ_SK_SK_NS1D_6thread17LinearCombinationISJ_Li1EffLNS1I_9ScaleType4KindE0ELNS_15FloatRoundStyleE2ESJ_EENS1_15EpilogueDefaultEEEEEvvEEEEvNT_6ParamsE,@function
        .size           _ZN7cutlass13device_kernelINS_4gemm6kernel13GemmUniversalIN4cute5tupleIJiiiiEEENS1_10collective13CollectiveMmaINS1_37MainloopSm90TmaGmmaWarpSpecializedFP8ILi5ENS5_IJNS4_1CILi1EEESB_SB_EEENS1_32KernelTmaWarpSpecializedPingpongEEENS5_IJNSA_ILi64EEENSA_ILi256EEENSA_ILi128EEEEEENS_12float_e4m3_tENS5_IJlSB_lEEESJ_SK_NS4_8TiledMMAINS4_8MMA_AtomIJNS4_4SM904GMMA31MMA_64x256x32_F32E4M3E4M3_SS_TNILNSO_7ScaleInE1ELSQ_1EEEEEENS4_6LayoutISC_NS5_IJNSA_ILi0EEESU_SU_EEEEENS5_IJNS4_10UnderscoreESX_SX_EEEEENS4_13SM90_TMA_LOADENS4_14ComposedLayoutINS4_7SwizzleILi3ELi4ELi3EEENS4_18smem_ptr_flag_bitsILi8EEENST_INS5_IJNSA_ILi8EEESH_EEENS5_IJSH_SB_EEEEEEEvNS4_8identityES10_S1A_vS1B_EENS_8epilogue10collective6detail29Sm90TmaWarpSpecializedAdapterINS1E_15DefaultEpilogueISJ_SK_SK_NS1D_6thread17LinearCombinationISJ_Li1EffLNS1I_9ScaleType4KindE0ELNS_15FloatRoundStyleE2ESJ_EENS1_15EpilogueDefaultEEEEEvvEEEEvNT_6ParamsE,(.L_x_334 - _ZN7cutlass13device_kernelINS_4gemm6kernel13GemmUniversalIN4cute5tupleIJiiiiEEENS1_10collective13CollectiveMmaINS1_37MainloopSm90TmaGmmaWarpSpecializedFP8ILi5ENS5_IJNS4_1CILi1EEESB_SB_EEENS1_32KernelTmaWarpSpecializedPingpongEEENS5_IJNSA_ILi64EEENSA_ILi256EEENSA_ILi128EEEEEENS_12float_e4m3_tENS5_IJlSB_lEEESJ_SK_NS4_8TiledMMAINS4_8MMA_AtomIJNS4_4SM904GMMA31MMA_64x256x32_F32E4M3E4M3_SS_TNILNSO_7ScaleInE1ELSQ_1EEEEEENS4_6LayoutISC_NS5_IJNSA_ILi0EEESU_SU_EEEEENS5_IJNS4_10UnderscoreESX_SX_EEEEENS4_13SM90_TMA_LOADENS4_14ComposedLayoutINS4_7SwizzleILi3ELi4ELi3EEENS4_18smem_ptr_flag_bitsILi8EEENST_INS5_IJNSA_ILi8EEESH_EEENS5_IJSH_SB_EEEEEEEvNS4_8identityES10_S1A_vS1B_EENS_8epilogue10collective6detail29Sm90TmaWarpSpecializedAdapterINS1E_15DefaultEpilogueISJ_SK_SK_NS1D_6thread17LinearCombinationISJ_Li1EffLNS1I_9ScaleType4KindE0ELNS_15FloatRoundStyleE2ESJ_EENS1_15EpilogueDefaultEEEEEvvEEEEvNT_6ParamsE)
        .other          _ZN7cutlass13device_kernelINS_4gemm6kernel13GemmUniversalIN4cute5tupleIJiiiiEEENS1_10collective13CollectiveMmaINS1_37MainloopSm90TmaGmmaWarpSpecializedFP8ILi5ENS5_IJNS4_1CILi1EEESB_SB_EEENS1_32KernelTmaWarpSpecializedPingpongEEENS5_IJNSA_ILi64EEENSA_ILi256EEENSA_ILi128EEEEEENS_12float_e4m3_tENS5_IJlSB_lEEESJ_SK_NS4_8TiledMMAINS4_8MMA_AtomIJNS4_4SM904GMMA31MMA_64x256x32_F32E4M3E4M3_SS_TNILNSO_7ScaleInE1ELSQ_1EEEEEENS4_6LayoutISC_NS5_IJNSA_ILi0EEESU_SU_EEEEENS5_IJNS4_10UnderscoreESX_SX_EEEEENS4_13SM90_TMA_LOADENS4_14ComposedLayoutINS4_7SwizzleILi3ELi4ELi3EEENS4_18smem_ptr_flag_bitsILi8EEENST_INS5_IJNSA_ILi8EEESH_EEENS5_IJSH_SB_EEEEEEEvNS4_8identityES10_S1A_vS1B_EENS_8epilogue10collective6detail29Sm90TmaWarpSpecializedAdapterINS1E_15DefaultEpilogueISJ_SK_SK_NS1D_6thread17LinearCombinationISJ_Li1EffLNS1I_9ScaleType4KindE0ELNS_15FloatRoundStyleE2ESJ_EENS1_15EpilogueDefaultEEEEEvvEEEEvNT_6ParamsE,@"STO_CUDA_ENTRY STV_DEFAULT"
_ZN7cutlass13device_kernelINS_4gemm6kernel13GemmUniversalIN4cute5tupleIJiiiiEEENS1_10collective13CollectiveMmaINS1_37MainloopSm90TmaGmmaWarpSpecializedFP8ILi5ENS5_IJNS4_1CILi1EEESB_SB_EEENS1_32KernelTmaWarpSpecializedPingpongEEENS5_IJNSA_ILi64EEENSA_ILi256EEENSA_ILi128EEEEEENS_12float_e4m3_tENS5_IJlSB_lEEESJ_SK_NS4_8TiledMMAINS4_8MMA_AtomIJNS4_4SM904GMMA31MMA_64x256x32_F32E4M3E4M3_SS_TNILNSO_7ScaleInE1ELSQ_1EEEEEENS4_6LayoutISC_NS5_IJNSA_ILi0EEESU_SU_EEEEENS5_IJNS4_10UnderscoreESX_SX_EEEEENS4_13SM90_TMA_LOADENS4_14ComposedLayoutINS4_7SwizzleILi3ELi4ELi3EEENS4_18smem_ptr_flag_bitsILi8EEENST_INS5_IJNSA_ILi8EEESH_EEENS5_IJSH_SB_EEEEEEEvNS4_8identityES10_S1A_vS1B_EENS_8epilogue10collective6detail29Sm90TmaWarpSpecializedAdapterINS1E_15DefaultEpilogueISJ_SK_SK_NS1D_6thread17LinearCombinationISJ_Li1EffLNS1I_9ScaleType4KindE0ELNS_15FloatRoundStyleE2ESJ_EENS1_15EpilogueDefaultEEEEEvvEEEEvNT_6ParamsE:
[----:B------:R-:W0:Y:S02]  /*0000*/  LDC R1, c[0x0][0x28] ;  /* 0x00000a00ff017b82 */ /* 0x000e240000000800 */
[----:B0-----:R-:W-:Y:S01]  /*0010*/  VIADD R1, R1, 0xfffffef8 ;  /* 0xfffffef801017836 */ /* 0x001fe20000000000 */
[----:B------:R-:W0:Y:S01]  /*0020*/  S2R R3, SR_TID.X ;  /* 0x0000000000037919 */ /* 0x000e220000002100 */
[----:B------:R-:W-:Y:S01]  /*0030*/  ELECT P0, URZ, PT ;  /* 0x00000000003f782f */ /* 0x000fe20003800000 */
[----:B------:R-:W-:Y:S01]  /*0040*/  BSSY B0, `(.L_x_0) ;  /* 0x0000014000007945 */ /* 0x000fe20003800000 */
[----:B0-----:R-:W-:-:S05]  /*0050*/  SHF.R.U32.HI R0, RZ, 0x5, R3 ;  /* 0x00000005ff007819 */ /* 0x001fca0000011603 */
[----:B------:R-:W0:Y:S02]  /*0060*/  SHFL.IDX PT, R2, R0, RZ, 0x1f ;  /* 0x00001fff00027589 */ /* 0x000e2400000e0000 */
[----:B0-----:R-:W-:Y:S02]  /*0070*/  R2UR UR6, R2 ;  /* 0x00000000020672ca */ /* 0x001fe400000e0000 */
[----:B------:R-:W-:-:S05]  /*0080*/  SHF.R.U32.HI R2, RZ, 0x7, R3 ;  /* 0x00000007ff027819 */ /* 0x000fca0000011603 */
[----:B------:R0:W1:Y:S06]  /*0090*/  SHFL.IDX PT, R4, R2, RZ, 0x1f ;  /* 0x00001fff02047589 */ /* 0x00006c00000e0000 */
[----:B------:R-:W-:Y:S02]  /*00a0*/  USHF.R.S32.HI UR4, URZ, 0x1f, UR6 ;  /* 0x0000001f3f047899 */ /* 0x000fe40008011406 */
[----:B------:R-:W-:Y:S02]  /*00b0*/  ISETP.NE.OR P0, PT, RZ, UR6, !P0 ;  /* 0x00000006ff007c0c */ /* 0x000fe4000c705670 */
[----:B------:R-:W-:-:S04]  /*00c0*/  ULEA.HI UR4, UR4, UR6, URZ, 0x2 ;  /* 0x0000000604047291 */ /* 0x000fc8000f8f103f */
[----:B------:R-:W-:-:S04]  /*00d0*/  ULOP3.LUT UR4, UR4, 0xfffffffc, URZ, 0xc0, !UPT ;  /* 0xfffffffc04047892 */ /* 0x000fc8000f8ec03f */
[----:B------:R-:W-:-:S03]  /*00e0*/  UIADD3 UR6, UR6, -UR4, URZ ;  /* 0x8000000406067290 */ /* 0x000fc6000fffe03f */
[----:B0-----:R-:W-:Y:S09]  /*00f0*/  @P0 BRA `(.L_x_1) ;  /* 0x0000000000200947 */ /* 0x001ff20003800000 */
[----:B------:R-:W-:Y:S02]  /*0100*/  ULDC.64 UR4, c[0x0][0x198] ;  /* 0x0000660000047ab9 */ /* 0x000fe40000000a00 */
[----:B------:R-:W-:Y:S02]  /*0110*/  UIADD3 UR8, UP0, UR4, 0xf0, URZ ;  /* 0x000000f004087890 */ /* 0x000fe4000ff1e03f */
[----:B------:R-:W-:Y:S02]  /*0120*/  UIADD3 UR4, UP1, UR4, 0x1f0, URZ ;  /* 0x000001f004047890 */ /* 0x000fe4000ff3e03f */
[----:B------:R-:W-:Y:S02]  /*0130*/  UIADD3.X UR9, URZ, UR5, URZ, UP0, !UPT ;  /* 0x000000053f097290 */ /* 0x000fe400087fe43f */
[----:B------:R-:W-:-:S07]  /*0140*/  UIADD3.X UR5, URZ, UR5, URZ, UP1, !UPT ;  /* 0x000000053f057290 */ /* 0x000fce0008ffe43f */
[----:B------:R0:W-:Y:S02]  /*0150*/  UTMACCTL.PF [UR8] ;  /* 0x00000000080079b9 */ /* 0x0001e40008040000 */
[----:B------:R0:W-:Y:S02]  /*0160*/  UTMACCTL.PF [UR4] ;  /* 0x00000000040079b9 */ /* 0x0001e40008040000 */
[----:B0-----:R-:W-:Y:S01]  /*0170*/  NOP ;  /* 0x0000000000007918 */ /* 0x001fe20000000000 */
.L_x_1:
[----:B------:R-:W-:Y:S05]  /*0180*/  BSYNC B0 ;  /* 0x0000000000007941 */ /* 0x000fea0003800000 */
.L_x_0:
[----:B------:R-:W0:Y:S01]  /*0190*/  SHFL.IDX PT, R5, R0, RZ, 0x1f ;  /* 0x00001fff00057589 */ /* 0x000e2200000e0000 */
[----:B-1----:R-:W-:Y:S01]  /*01a0*/  R2UR UR13, R4 ;  /* 0x00000000040d72ca */ /* 0x002fe200000e0000 */
[----:B------:R-:W-:-:S04]  /*01b0*/  UISETP.NE.AND UP0, UPT, UR6, 0x3, UPT ;  /* 0x000000030600788c */ /* 0x000fc8000bf05270 */
[----:B------:R-:W-:-:S08]  /*01c0*/  UISETP.EQ.OR UP0, UPT, UR6, URZ, !UP0 ;  /* 0x0000003f0600728c */ /* 0x000fd0000c702670 */
[----:B------:R-:W-:Y:S02]  /*01d0*/  UIADD3 UR12, UR13, -0x1, URZ ;  /* 0xffffffff0d0c7890 */ /* 0x000fe4000fffe03f */
[----:B------:R-:W-:Y:S02]  /*01e0*/  UISETP.EQ.AND UP0, UPT, UR13, URZ, UP0 ;  /* 0x0000003f0d00728c */ /* 0x000fe40008702270 */
[----:B------:R-:W-:Y:S02]  /*01f0*/  UISETP.GE.U32.AND UP1, UPT, UR12, 0x2, UPT ;  /* 0x000000020c00788c */ /* 0x000fe4000bf26070 */
[----:B------:R-:W-:Y:S01]  /*0200*/  USEL UR15, URZ, 0x1, !UP0 ;  /* 0x000000013f0f7887 */ /* 0x000fe2000c000000 */
[----:B0-----:R-:W-:-:S03]  /*0210*/  ISETP.NE.AND P0, PT, R5, RZ, PT ;  /* 0x000000ff0500720c */ /* 0x001fc60003f05270 */
[----:B------:R-:W-:-:S10]  /*0220*/  USEL UR15, UR15, 0x2, UP1 ;  /* 0x000000020f0f7887 */ /* 0x000fd40008800000 */
[----:B------:R-:W-:Y:S05]  /*0230*/  @P0 BRA `(.L_x_2) ;  /* 0x0000000000600947 */ /* 0x000fea0003800000 */
[----:B------:R-:W0:Y:S01]  /*0240*/  S2UR UR7, SR_CgaCtaId ;  /* 0x00000000000779c3 */ /* 0x000e220000008800 */
[----:B------:R-:W-:Y:S01]  /*0250*/  UMOV UR4, 0x400 ;  /* 0x0000040000047882 */ /* 0x000fe20000000000 */
[----:B------:R-:W-:Y:S01]  /*0260*/  UMOV UR5, 0x1 ;  /* 0x0000000100057882 */ /* 0x000fe20000000000 */
[----:B------:R-:W-:Y:S01]  /*0270*/  UMOV UR8, 0x80 ;  /* 0x0000008000087882 */ /* 0x000fe20000000000 */
[----:B------:R-:W-:Y:S01]  /*0280*/  ELECT P0, URZ, PT ;  /* 0x00000000003f782f */ /* 0x000fe20003800000 */
[----:B------:R-:W-:-:S04]  /*0290*/  UIADD3 UR8, -UR8, 0x100000, URZ ;  /* 0x0010000008087890 */ /* 0x000fc8000fffe13f */
[----:B------:R-:W-:Y:S02]  /*02a0*/  USHF.L.U32 UR9, UR8, 0xb, URZ ;  /* 0x0000000b08097899 */ /* 0x000fe4000800063f */
[----:B------:R-:W-:Y:S02]  /*02b0*/  USHF.L.U32 UR8, UR8, 0x1, URZ ;  /* 0x0000000108087899 */ /* 0x000fe4000800063f */
[----:B0-----:R-:W-:Y:S02]  /*02c0*/  ULEA UR7, UR7, UR4, 0x18 ;  /* 0x0000000407077291 */ /* 0x001fe4000f8ec03f */
[----:B------:R-:W-:-:S04]  /*02d0*/  UIADD3 UR4, -UR5, 0x100000, URZ ;  /* 0x0010000005047890 */ /* 0x000fc8000fffe13f */
[----:B------:R-:W-:Y:S02]  /*02e0*/  USHF.L.U32 UR5, UR4, 0xb, URZ ;  /* 0x0000000b04057899 */ /* 0x000fe4000800063f */
[----:B------:R-:W-:Y:S01]  /*02f0*/  USHF.L.U32 UR4, UR4, 0x1, URZ ;  /* 0x0000000104047899 */ /* 0x000fe2000800063f */
[----:B------:R-:W0:Y:S11]  /*0300*/  FENCE.VIEW.ASYNC.S ;  /* 0x00000000000073c6 */ /* 0x000e360000000000 */
[----:B0-----:R0:W1:Y:S01]  /*0310*/  SYNCS.EXCH.64 URZ, [UR7], UR4 ;  /* 0x00000004073f75b2 */ /* 0x0010620008000100 */
[----:B------:R0:W2:Y:S01]  /*0320*/  SYNCS.EXCH.64 URZ, [UR7+0x28], UR8 ;  /* 0x00002808073f75b2 */ /* 0x0000a20008000100 */
[----:B------:R0:W3:Y:S01]  /*0330*/  SYNCS.EXCH.64 URZ, [UR7+0x8], UR4 ;  /* 0x00000804073f75b2 */ /* 0x0000e20008000100 */
[----:B------:R0:W4:Y:S01]  /*0340*/  SYNCS.EXCH.64 URZ, [UR7+0x30], UR8 ;  /* 0x00003008073f75b2 */ /* 0x0001220008000100 */
[----:B------:R0:W0:Y:S01]  /*0350*/  SYNCS.EXCH.64 URZ, [UR7+0x10], UR4 ;  /* 0x00001004073f75b2 */ /* 0x0000220008000100 */
[----:B------:R0:W0:Y:S01]  /*0360*/  SYNCS.EXCH.64 URZ, [UR7+0x38], UR8 ;  /* 0x00003808073f75b2 */ /* 0x0000220008000100 */
[----:B------:R0:W0:Y:S01]  /*0370*/  SYNCS.EXCH.64 URZ, [UR7+0x18], UR4 ;  /* 0x00001804073f75b2 */ /* 0x0000220008000100 */
[----:B------:R0:W0:Y:S01]  /*0380*/  SYNCS.EXCH.64 URZ, [UR7+0x40], UR8 ;  /* 0x00004008073f75b2 */ /* 0x0000220008000100 */
[----:B------:R0:W0:Y:S01]  /*0390*/  SYNCS.EXCH.64 URZ, [UR7+0x20], UR4 ;  /* 0x00002004073f75b2 */ /* 0x0000220008000100 */
[----:B------:R0:W0:Y:S01]  /*03a0*/  SYNCS.EXCH.64 URZ, [UR7+0x48], UR8 ;  /* 0x00004808073f75b2 */ /* 0x0000220008000100 */
[----:B------:R-:W-:Y:S01]  /*03b0*/  NOP ;  /* 0x0000000000007918 */ /* 0x000fe20000000000 */
.L_x_2:
[----:B------:R-:W5:Y:S01]  /*03c0*/  SHFL.IDX PT, R5, R0, RZ, 0x1f ;  /* 0x00001fff00057589 */ /* 0x000f6200000e0000 */
[----:B------:R-:W-:Y:S01]  /*03d0*/  ELECT P0, URZ, PT ;  /* 0x00000000003f782f */ /* 0x000fe20003800000 */
[----:B------:R-:W-:Y:S01]  /*03e0*/  NOP ;  /* 0x0000000000007918 */ /* 0x000fe20000000000 */
[----:B------:R-:W-:Y:S01]  /*03f0*/  ELECT P1, URZ, PT ;  /* 0x00000000003f782f */ /* 0x000fe20003820000 */
[----:B------:R1:W2:Y:S01]  /*0400*/  SHFL.IDX PT, R4, R0, RZ, 0x1f ;  /* 0x00001fff00047589 */ /* 0x0002a200000e0000 */
[----:B0-----:R-:W-:Y:S01]  /*0410*/  UMOV UR4, 0x20 ;  /* 0x0000002000047882 */ /* 0x001fe20000000000 */
[----:B------:R-:W-:Y:S01]  /*0420*/  UMOV UR9, 0x80 ;  /* 0x0000008000097882 */ /* 0x000fe20000000000 */
[----:B------:R-:W-:Y:S01]  /*0430*/  NOP ;  /* 0x0000000000007918 */ /* 0x000fe20000000000 */
[----:B------:R-:W0:Y:S01]  /*0440*/  SHFL.IDX PT, R2, R2, RZ, 0x1f ;  /* 0x00001fff02027589 */ /* 0x000e2200000e0000 */
[----:B------:R-:W-:Y:S01]  /*0450*/  ULDC.64 UR20, c[0x0][0x208] ;  /* 0x0000820000147ab9 */ /* 0x000fe20000000a00 */
[----:B-1----:R-:W-:-:S04]  /*0460*/  SHF.R.S32.HI R0, RZ, 0x1f, R3 ;  /* 0x0000001fff007819 */ /* 0x002fc80000011403 */
[----:B------:R-:W-:-:S04]  /*0470*/  LEA.HI R0, R0, R3, RZ, 0x7 ;  /* 0x0000000300007211 */ /* 0x000fc800078f38ff */
[----:B------:R-:W-:Y:S02]  /*0480*/  LOP3.LUT R0, R0, 0xffffff80, RZ, 0xc0, !PT ;  /* 0xffffff8000007812 */ /* 0x000fe400078ec0ff */
[----:B-----5:R-:W-:Y:S02]  /*0490*/  ISETP.NE.OR P0, PT, R5, RZ, !P0 ;  /* 0x000000ff0500720c */ /* 0x020fe40004705670 */
[----:B--2---:R-:W-:Y:S02]  /*04a0*/  ISETP.NE.OR P1, PT, R4, RZ, !P1 ;  /* 0x000000ff0400720c */ /* 0x004fe40004f25670 */
[----:B0-----:R-:W-:Y:S01]  /*04b0*/  R2UR UR18, R2 ;  /* 0x00000000021272ca */ /* 0x001fe200000e0000 */
[----:B------:R-:W-:-:S08]  /*04c0*/  IMAD.IADD R2, R3, 0x1, -R0 ;  /* 0x0000000103027824 */ /* 0x000fd000078e0a00 */
[----:B------:R-:W-:Y:S02]  /*04d0*/  VOTEU.ALL UP0, P0 ;  /* 0x00000000003f7886 */ /* 0x000fe40000000000 */
[----:B------:R-:W-:-:S03]  /*04e0*/  VOTEU.ALL UP1, P1 ;  /* 0x00000000003f7886 */ /* 0x000fc60000820000 */
[----:B------:R-:W0:Y:S01]  /*04f0*/  @!UP0 S2UR UR8, SR_CgaCtaId ;  /* 0x00000000000889c3 */ /* 0x000e220000008800 */
[----:B------:R-:W-:Y:S01]  /*0500*/  @!UP0 UMOV UR7, 0x400 ;  /* 0x0000040000078882 */ /* 0x000fe20000000000 */
[----:B------:R-:W-:-:S04]  /*0510*/  @!UP0 UIADD3 UR4, -UR4, 0x100000, URZ ;  /* 0x0010000004048890 */ /* 0x000fc8000fffe13f */
[----:B------:R-:W-:Y:S02]  /*0520*/  @!UP0 USHF.L.U32 UR5, UR4, 0xb, URZ ;  /* 0x0000000b04058899 */ /* 0x000fe4000800063f */
[----:B------:R-:W-:Y:S01]  /*0530*/  @!UP0 USHF.L.U32 UR4, UR4, 0x1, URZ ;  /* 0x0000000104048899 */ /* 0x000fe2000800063f */
[----:B------:R-:W-:Y:S01]  /*0540*/  @!UP1 UMOV UR10, 0x400 ;  /* 0x00000400000a9882 */ /* 0x000fe20000000000 */
[----:B------:R-:W-:Y:S01]  /*0550*/  VOTEU.ALL UP2, P1 ;  /* 0x00000000003f7886 */ /* 0x000fe20000840000 */
[----:B------:R-:W-:Y:S01]  /*0560*/  VOTEU.ALL UP3, P1 ;  /* 0x00000000003f7886 */ /* 0x000fe20000860000 */
[----:B------:R-:W-:Y:S01]  /*0570*/  VOTEU.ALL UP4, P1 ;  /* 0x00000000003f7886 */ /* 0x000fe20000880000 */
[----:B------:R-:W1:Y:S01]  /*0580*/  @!UP1 S2UR UR11, SR_CgaCtaId ;  /* 0x00000000000b99c3 */ /* 0x000e620000008800 */
[----:B------:R-:W-:Y:S01]  /*0590*/  VOTEU.ALL UP5, P1 ;  /* 0x00000000003f7886 */ /* 0x000fe200008a0000 */
[----:B------:R-:W-:Y:S01]  /*05a0*/  ISETP.NE.AND P1, PT, RZ, UR13, PT ;  /* 0x0000000dff007c0c */ /* 0x000fe2000bf25270 */
[----:B0-----:R-:W-:-:S02]  /*05b0*/  @!UP0 ULEA UR7, UR8, UR7, 0x18 ;  /* 0x0000000708078291 */ /* 0x001fc4000f8ec03f */
[----:B------:R-:W-:-:S04]  /*05c0*/  @!UP1 UIADD3 UR8, -UR9, 0x100000, URZ ;  /* 0x0010000009089890 */ /* 0x000fc8000fffe13f */
[----:B------:R-:W-:Y:S02]  /*05d0*/  @!UP1 USHF.L.U32 UR9, UR8, 0xb, URZ ;  /* 0x0000000b08099899 */ /* 0x000fe4000800063f */
[----:B------:R-:W-:Y:S01]  /*05e0*/  @!UP1 USHF.L.U32 UR8, UR8, 0x1, URZ ;  /* 0x0000000108089899 */ /* 0x000fe2000800063f */
[----:B------:R-:W-:Y:S01]  /*05f0*/  VOTEU.ALL UP0, P0 ;  /* 0x00000000003f7886 */ /* 0x000fe20000000000 */
[----:B-1----:R-:W-:Y:S01]  /*0600*/  @!UP1 ULEA UR10, UR11, UR10, 0x18 ;  /* 0x0000000a0b0a9291 */ /* 0x002fe2000f8ec03f */
[----:B------:R-:W-:Y:S01]  /*0610*/  VOTEU.ALL UP1, P0 ;  /* 0x00000000003f7886 */ /* 0x000fe20000020000 */
[----:B------:R-:W0:Y:S02]  /*0620*/  FENCE.VIEW.ASYNC.S ;  /* 0x00000000000073c6 */ /* 0x000e240000000000 */
[----:B0-----:R-:W3:Y:S02]  /*0630*/  @!UP0 SYNCS.EXCH.64 URZ, [UR7+0x80], UR4 ;  /* 0x00008004073f85b2 */ /* 0x001ee40008000100 */
[----:B------:R0:W3:Y:S01]  /*0640*/  @!UP1 SYNCS.EXCH.64 URZ, [UR7+0x88], UR4 ;  /* 0x00008804073f95b2 */ /* 0x0000e20008000100 */
[----:B------:R-:W-:Y:S01]  /*0650*/  NOP ;  /* 0x0000000000007918 */ /* 0x000fe20000000000 */
[----:B0-----:R-:W-:-:S02]  /*0660*/  ULDC.64 UR4, c[0x0][0x598] ;  /* 0x0001660000047ab9 */ /* 0x001fc40000000a00 */
[----:B------:R-:W-:Y:S02]  /*0670*/  ISETP.NE.U32.AND P0, PT, RZ, UR4, PT ;  /* 0x00000004ff007c0c */ /* 0x000fe4000bf05070 */
[----:B------:R0:W3:Y:S02]  /*0680*/  @!UP2 SYNCS.EXCH.64 URZ, [UR10+0x60], UR8 ;  /* 0x000060080a3fa5b2 */ /* 0x0000e40008000100 */
[----:B------:R-:W-:Y:S01]  /*0690*/  ISETP.NE.AND.EX P0, PT, RZ, UR5, PT, P0 ;  /* 0x00000005ff007c0c */ /* 0x000fe2000bf05300 */
[----:B------:R0:W3:Y:S01]  /*06a0*/  @!UP3 SYNCS.EXCH.64 URZ, [UR10+0x68], UR8 ;  /* 0x000068080a3fb5b2 */ /* 0x0000e20008000100 */
[----:B------:R0:W3:Y:S01]  /*06b0*/  @!UP4 SYNCS.EXCH.64 URZ, [UR10+0x70], UR8 ;  /* 0x000070080a3fc5b2 */ /* 0x0000e20008000100 */
[----:B------:R0:W3:Y:S01]  /*06c0*/  @!UP5 SYNCS.EXCH.64 URZ, [UR10+0x78], UR8 ;  /* 0x000078080a3fd5b2 */ /* 0x0000e20008000100 */
[----:B------:R-:W-:Y:S01]  /*06d0*/  NOP ;  /* 0x0000000000007918 */ /* 0x000fe20000000000 */
[----:B---34-:R-:W-:Y:S08]  /*06e0*/  BAR.SYNC.DEFER_BLOCKING 0x0 ;  /* 0x0000000000007b1d */ /* 0x018ff00000010000 */
[----:B0-----:R-:W-:Y:S05]  /*06f0*/  @!P0 BRA `(.L_x_3) ;  /* 0x0000000000208947 */ /* 0x001fea0003800000 */
[----:B------:R-:W0:Y:S02]  /*0700*/  LDC.64 R4, c[0x0][0x598] ;  /* 0x00016600ff047b82 */ /* 0x000e240000000a00 */
[----:B0-----:R-:W2:Y:S02]  /*0710*/  LDG.E.64 R4, desc[UR20][R4.64] ;  /* 0x0000001404047981 */ /* 0x001ea4000c1e1b00 */
[----:B--2---:R-:W-:-:S04]  /*0720*/  ISETP.NE.U32.AND P0, PT, R4, RZ, PT ;  /* 0x000000ff0400720c */ /* 0x004fc80003f05070 */
[----:B------:R-:W-:-:S13]  /*0730*/  ISETP.NE.AND.EX P0, PT, R5, RZ, PT, P0 ;  /* 0x000000ff0500720c */ /* 0x000fda0003f05300 */
[----:B------:R-:W-:Y:S05]  /*0740*/  @!P0 BRA `(.L_x_3) ;  /* 0x00000000000c8947 */ /* 0x000fea0003800000 */
[----:B------:R-:W2:Y:S02]  /*0750*/  LD.E R4, desc[UR20][R4.64] ;  /* 0x0000001404047980 */ /* 0x000ea4000c101900 */
[----:B--2---:R-:W-:Y:S01]  /*0760*/  R2UR UR32, R4 ;  /* 0x00000000042072ca */ /* 0x004fe200000e0000 */
[----:B------:R-:W-:-:S14]  /*0770*/  BRA `(.L_x_4) ;  /* 0x0000000000247947 */ /* 0x000fdc0003800000 */
.L_x_3:
[----:B------:R-:W-:Y:S02]  /*0780*/  ULDC.64 UR4, c[0x0][0x588] ;  /* 0x0001620000047ab9 */ /* 0x000fe40000000a00 */
[----:B------:R-:W-:-:S04]  /*0790*/  ISETP.NE.U32.AND P0, PT, RZ, UR4, PT ;  /* 0x00000004ff007c0c */ /* 0x000fc8000bf05070 */
[----:B------:R-:W-:-:S13]  /*07a0*/  ISETP.NE.AND.EX P0, PT, RZ, UR5, PT, P0 ;  /* 0x00000005ff007c0c */ /* 0x000fda000bf05300 */
[----:B------:R-:W-:Y:S05]  /*07b0*/  @!P0 BRA `(.L_x_5) ;  /* 0x0000000000108947 */ /* 0x000fea0003800000 */
[----:B------:R-:W0:Y:S02]  /*07c0*/  LDC.64 R4, c[0x0][0x588] ;  /* 0x00016200ff047b82 */ /* 0x000e240000000a00 */
[----:B0-----:R-:W2:Y:S02]  /*07d0*/  LDG.E R4, desc[UR20][R4.64] ;  /* 0x0000001404047981 */ /* 0x001ea4000c1e1900 */
[----:B--2---:R-:W-:Y:S01]  /*07e0*/  R2UR UR32, R4 ;  /* 0x00000000042072ca */ /* 0x004fe200000e0000 */
[----:B------:R-:W-:-:S14]  /*07f0*/  BRA `(.L_x_4) ;  /* 0x0000000000047947 */ /* 0x000fdc0003800000 */
.L_x_5:
[----:B------:R-:W-:-:S05]  /*0800*/  ULDC UR32, c[0x0][0x580] ;  /* 0x0001600000207ab9 */ /* 0x000fca0000000800 */
.L_x_4:
[----:B------:R-:W-:Y:S02]  /*0810*/  ULDC.64 UR4, c[0x0][0x5a0] ;  /* 0x0001680000047ab9 */ /* 0x000fe40000000a00 */
[----:B------:R-:W-:-:S04]  /*0820*/  ISETP.NE.U32.AND P0, PT, RZ, UR4, PT ;  /* 0x00000004ff007c0c */ /* 0x000fc8000bf05070 */
[----:B------:R-:W-:-:S13]  /*0830*/  ISETP.NE.AND.EX P0, PT, RZ, UR5, PT, P0 ;  /* 0x00000005ff007c0c */ /* 0x000fda000bf05300 */
[----:B------:R-:W-:Y:S05]  /*0840*/  @!P0 BRA `(.L_x_6) ;  /* 0x0000000000208947 */ /* 0x000fea0003800000 */
        /* <DEDUP_REMOVED lines=8> */
.L_x_6:
        /* <DEDUP_REMOVED lines=8> */
.L_x_8:
[----:B------:R-:W-:-:S05]  /*0950*/  ULDC UR31, c[0x0][0x584] ;  /* 0x00016100001f7ab9 */ /* 0x000fca0000000800 */
.L_x_7:
[----:B------:R-:W0:Y:S01]  /*0960*/  LDC R0, c[0x0][0x65c] ;  /* 0x00019700ff007b82 */ /* 0x000e220000000800 */
[----:B------:R-:W1:Y:S01]  /*0970*/  S2R R12, SR_CTAID.Y ;  /* 0x00000000000c7919 */ /* 0x000e620000002600 */
[----:B------:R-:W-:Y:S01]  /*0980*/  IMAD.MOV.U32 R5, RZ, RZ, RZ ;  /* 0x000000ffff057224 */ /* 0x000fe200078e00ff */
[----:B------:R-:W-:Y:S01]  /*0990*/  UISETP.NE.AND UP0, UPT, UR13, 0x2, UPT ;  /* 0x000000020d00788c */ /* 0x000fe2000bf05270 */
[----:B------:R-:W2:Y:S01]  /*09a0*/  S2R R4, SR_CTAID.X ;  /* 0x0000000000047919 */ /* 0x000ea20000002500 */
[----:B------:R-:W-:Y:S01]  /*09b0*/  ULDC UR7, c[0x0][0x28c] ;  /* 0x0000a30000077ab9 */ /* 0x000fe20000000800 */
[----:B------:R-:W-:Y:S01]  /*09c0*/  UMOV UR5, URZ ;  /* 0x0000003f00057c82 */ /* 0x000fe20008000000 */
[----:B------:R-:W-:Y:S02]  /*09d0*/  UIADD3 UR7, UR7, 0x7f, URZ ;  /* 0x0000007f07077890 */ /* 0x000fe4000fffe03f */
[----:B------:R-:W-:Y:S01]  /*09e0*/  PLOP3.LUT P0, PT, PT, PT, UP0, 0x80, 0x0 ;  /* 0x000000000000781c */ /* 0x000fe20003f0f008 */
[----:B------:R-:W-:Y:S01]  /*09f0*/  UMOV UR4, URZ ;  /* 0x0000003f00047c82 */ /* 0x000fe20008000000 */
[----:B------:R-:W-:Y:S01]  /*0a00*/  ULDC.64 UR22, c[0x0][0x650] ;  /* 0x0001940000167ab9 */ /* 0x000fe20000000a00 */
[----:B------:R-:W-:-:S04]  /*0a10*/  USHF.R.S32.HI UR10, URZ, 0x1f, UR7 ;  /* 0x0000001f3f0a7899 */ /* 0x000fc80008011407 */
[----:B------:R-:W-:-:S04]  /*0a20*/  ULEA.HI UR10, UR10, UR7, URZ, 0x7 ;  /* 0x000000070a0a7291 */ /* 0x000fc8000f8f383f */
[----:B------:R-:W-:Y:S01]  /*0a30*/  USHF.R.S32.HI UR14, URZ, 0x7, UR10 ;  /* 0x000000073f0e7899 */ /* 0x000fe2000801140a */
[----:B0-----:R-:W-:-:S13]  /*0a40*/  ISETP.NE.AND P2, PT, R0, 0x1, PT ;  /* 0x000000010000780c */ /* 0x001fda0003f45270 */
[----:B------:R-:W2:Y:S01]  /*0a50*/  @P2 LDC R9, c[0x0][0x10] ;  /* 0x00000400ff092b82 */ /* 0x000ea20000000800 */
[----:B-1----:R-:W-:Y:S02]  /*0a60*/  @P2 IMAD.MOV.U32 R6, RZ, RZ, R12 ;  /* 0x000000ffff062224 */ /* 0x002fe400078e000c */
[----:B------:R-:W-:-:S05]  /*0a70*/  @P2 IMAD.MOV.U32 R7, RZ, RZ, RZ ;  /* 0x000000ffff072224 */ /* 0x000fca00078e00ff */
[----:B------:R-:W0:Y:S01]  /*0a80*/  @!P2 LDC R11, c[0x0][0xc] ;  /* 0x00000300ff0bab82 */ /* 0x000e220000000800 */
[----:B------:R-:W-:Y:S01]  /*0a90*/  ULDC UR8, c[0x0][0xc] ;  /* 0x0000030000087ab9 */ /* 0x000fe20000000800 */
[----:B------:R-:W-:Y:S01]  /*0aa0*/  ULDC UR9, c[0x0][0x10] ;  /* 0x0000040000097ab9 */ /* 0x000fe20000000800 */
[----:B------:R-:W-:Y:S01]  /*0ab0*/  ULDC UR7, c[0x0][0x14] ;  /* 0x0000050000077ab9 */ /* 0x000fe20000000800 */
[----:B------:R-:W-:-:S04]  /*0ac0*/  UIMAD.WIDE.U32 UR8, UR8, UR9, URZ ;  /* 0x00000009080872a5 */ /* 0x000fc8000f8e003f */
[----:B------:R-:W-:Y:S02]  /*0ad0*/  UIMAD.WIDE.U32 UR16, UR8, UR7, URZ ;  /* 0x00000007081072a5 */ /* 0x000fe4000f8e003f */
[----:B------:R-:W-:-:S04]  /*0ae0*/  UIMAD UR13, UR9, UR7, URZ ;  /* 0x00000007090d72a4 */ /* 0x000fc8000f8e023f */
[----:B------:R-:W-:Y:S01]  /*0af0*/  UIADD3 UR13, UR17, UR13, URZ ;  /* 0x0000000d110d7290 */ /* 0x000fe2000fffe03f */
[----:B--2---:R-:W-:-:S04]  /*0b00*/  @P2 IMAD.WIDE.U32 R8, R4, R9, R6 ;  /* 0x0000000904082225 */ /* 0x004fc800078e0006 */
[----:B------:R-:W-:Y:S02]  /*0b10*/  @P2 IMAD.MOV.U32 R13, RZ, RZ, R8 ;  /* 0x000000ffff0d2224 */ /* 0x000fe400078e0008 */
[----:B0-----:R-:W-:-:S04]  /*0b20*/  @!P2 IMAD.WIDE.U32 R6, R11, R12, R4 ;  /* 0x0000000c0b06a225 */ /* 0x001fc800078e0004 */
[----:B------:R-:W-:Y:S02]  /*0b30*/  @P2 IMAD.MOV.U32 R11, RZ, RZ, RZ ;  /* 0x000000ffff0b2224 */ /* 0x000fe400078e00ff */
[----:B------:R-:W-:Y:S02]  /*0b40*/  @!P2 IMAD.MOV.U32 R13, RZ, RZ, R6 ;  /* 0x000000ffff0da224 */ /* 0x000fe400078e0006 */
[----:B------:R-:W-:Y:S02]  /*0b50*/  @P2 IMAD.IADD R10, R9, 0x1, R11 ;  /* 0x00000001090a2824 */ /* 0x000fe400078e020b */
[----:B------:R-:W-:Y:S01]  /*0b60*/  @!P2 IMAD.MOV.U32 R10, RZ, RZ, R7 ;  /* 0x000000ffff0aa224 */ /* 0x000fe200078e0007 */
[----:B------:R0:W-:Y:S01]  /*0b70*/  STL [R1+0x78], R13 ;  /* 0x0000780d01007387 */ /* 0x0001e20000100800 */
[----:B------:R-:W-:Y:S02]  /*0b80*/  IMAD.MOV.U32 R18, RZ, RZ, R13 ;  /* 0x000000ffff127224 */ /* 0x000fe400078e000d */
[----:B------:R-:W-:Y:S01]  /*0b90*/  IMAD.MOV.U32 R19, RZ, RZ, R10 ;  /* 0x000000ffff137224 */ /* 0x000fe200078e000a */
[----:B------:R0:W-:Y:S01]  /*0ba0*/  STL [R1+0x74], R10 ;  /* 0x0000740a01007387 */ /* 0x0001e20000100800 */
[----:B------:R-:W-:Y:S05]  /*0bb0*/  @P0 BRA `(.L_x_9) ;  /* 0x0000000000280947 */ /* 0x000fea0003800000 */
[----:B------:R-:W-:Y:S01]  /*0bc0*/  IADD3 R18, P0, R18, UR16, RZ ;  /* 0x0000001012127c10 */ /* 0x000fe2000ff1e0ff */
[----:B------:R-:W-:Y:S02]  /*0bd0*/  UISETP.GE.U32.AND UP0, UPT, UR14, 0x5, UPT ;  /* 0x000000050e00788c */ /* 0x000fe4000bf06070 */
[----:B------:R-:W-:Y:S01]  /*0be0*/  UIMAD.WIDE.U32 UR4, UR14, -0x33333333, URZ ;  /* 0xcccccccd0e0478a5 */ /* 0x000fe2000f8e003f */
[----:B------:R-:W-:Y:S01]  /*0bf0*/  IADD3.X R19, R19, UR13, RZ, P0, !PT ;  /* 0x0000000d13137c10 */ /* 0x000fe200087fe4ff */
[----:B------:R1:W-:Y:S02]  /*0c00*/  STL [R1+0x78], R18 ;  /* 0x0000781201007387 */ /* 0x0003e40000100800 */
[----:B------:R-:W-:Y:S02]  /*0c10*/  USHF.R.U32.HI UR5, URZ, 0x2, UR5 ;  /* 0x000000023f057899 */ /* 0x000fe40008011605 */
[----:B------:R1:W-:Y:S01]  /*0c20*/  STL [R1+0x74], R19 ;  /* 0x0000741301007387 */ /* 0x0003e20000100800 */
[----:B------:R-:W-:-:S02]  /*0c30*/  UMOV UR4, URZ ;  /* 0x0000003f00047c82 */ /* 0x000fc40008000000 */
[----:B------:R-:W-:Y:S02]  /*0c40*/  @UP0 ULOP3.LUT UR4, UR5, 0x1, URZ, 0xc0, !UPT ;  /* 0x0000000105040892 */ /* 0x000fe4000f8ec03f */
[----:B------:R-:W-:-:S12]  /*0c50*/  UIMAD UR5, UR5, -0x5, UR14 ;  /* 0xfffffffb050578a4 */ /* 0x000fd8000f8e020e */
.L_x_9:
[----:B------:R-:W-:Y:S01]  /*0c60*/  IMAD.MOV.U32 R8, RZ, RZ, -0x1 ;  /* 0xffffffffff087424 */ /* 0x000fe200078e00ff */
[----:B------:R-:W-:Y:S01]  /*0c70*/  ISETP.GE.U32.AND P0, PT, R18, UR22, PT ;  /* 0x0000001612007c0c */ /* 0x000fe2000bf06070 */
[----:B------:R-:W-:Y:S01]  /*0c80*/  IMAD.MOV.U32 R6, RZ, RZ, -0x1 ;  /* 0xffffffffff067424 */ /* 0x000fe200078e00ff */
[----:B------:R-:W-:Y:S01]  /*0c90*/  PRMT R0, RZ, 0x7610, R0 ;  /* 0x00007610ff007816 */ /* 0x000fe20000000000 */
[----:B------:R-:W-:Y:S01]  /*0ca0*/  IMAD.MOV.U32 R7, RZ, RZ, -0x1 ;  /* 0xffffffffff077424 */ /* 0x000fe200078e00ff */
[----:B------:R2:W-:Y:S01]  /*0cb0*/  STL [R1+0x7c], R8 ;  /* 0x00007c0801007387 */ /* 0x0005e20000100800 */
[----:B------:R-:W-:-:S03]  /*0cc0*/  ISETP.GE.U32.AND.EX P0, PT, R19, UR23, PT, P0 ;  /* 0x0000001713007c0c */ /* 0x000fc6000bf06100 */
[----:B------:R2:W-:Y:S04]  /*0cd0*/  STL [R1+0x70], R6 ;  /* 0x0000700601007387 */ /* 0x0005e80000100800 */
[----:B------:R2:W-:Y:S06]  /*0ce0*/  STL [R1+0x80], R7 ;  /* 0x0000800701007387 */ /* 0x0005ec0000100800 */
[----:B------:R-:W-:Y:S05]  /*0cf0*/  @P0 BRA `(.L_x_10) ;  /* 0x0000000400680947 */ /* 0x000fea0003800000 */
[----:B------:R-:W3:Y:S01]  /*0d00*/  LDC.64 R14, c[0x0][0x628] ;  /* 0x00018a00ff0e7b82 */ /* 0x000ee20000000a00 */
[----:B--2---:R-:W-:Y:S02]  /*0d10*/  IMAD.MOV.U32 R6, RZ, RZ, R18 ;  /* 0x000000ffff067224 */ /* 0x004fe400078e0012 */
[----:B------:R-:W-:-:S05]  /*0d20*/  IMAD.MOV.U32 R7, RZ, RZ, R19 ;  /* 0x000000ffff077224 */ /* 0x000fca00078e0013 */
[----:B------:R-:W2:Y:S08]  /*0d30*/  LDC R0, c[0x0][0x630] ;  /* 0x00018c00ff007b82 */ /* 0x000eb00000000800 */
[----:B------:R-:W4:Y:S01]  /*0d40*/  LDC.64 R16, c[0x0][0x620] ;  /* 0x00018800ff107b82 */ /* 0x000f220000000a00 */
[----:B---3--:R-:W-:-:S04]  /*0d50*/  ISETP.NE.U32.AND P0, PT, R14, RZ, PT ;  /* 0x000000ff0e00720c */ /* 0x008fc80003f05070 */
[----:B------:R-:W-:-:S13]  /*0d60*/  ISETP.NE.AND.EX P0, PT, R15, RZ, PT, P0 ;  /* 0x000000ff0f00720c */ /* 0x000fda0003f05300 */
[----:B--2-4-:R-:W-:Y:S05]  /*0d70*/  @!P0 BRA `(.L_x_11) ;  /* 0x0000000000288947 */ /* 0x014fea0003800000 */
[----:B------:R-:W2:Y:S02]  /*0d80*/  LDC R11, c[0x0][0x634] ;  /* 0x00018d00ff0b7b82 */ /* 0x000ea40000000800 */
[----:B--2---:R-:W-:-:S05]  /*0d90*/  IADD3 R11, P0, R18, R11, RZ ;  /* 0x0000000b120b7210 */ /* 0x004fca0007f1e0ff */
[----:B0-----:R-:W-:-:S04]  /*0da0*/  IMAD.X R13, RZ, RZ, R19, P0 ;  /* 0x000000ffff0d7224 */ /* 0x001fc800000e0613 */
[----:B------:R-:W-:-:S04]  /*0db0*/  IMAD.WIDE.U32 R6, R13, R14, RZ ;  /* 0x0000000e0d067225 */ /* 0x000fc800078e00ff */
[----:B------:R-:W-:-:S04]  /*0dc0*/  IMAD.WIDE.U32 R8, P0, R11, R15, R6 ;  /* 0x0000000f0b087225 */ /* 0x000fc80007800006 */
[----:B------:R-:W-:-:S04]  /*0dd0*/  IMAD.WIDE.U32 R6, R11, R14, RZ ;  /* 0x0000000e0b067225 */ /* 0x000fc800078e00ff */
[----:B------:R-:W-:Y:S01]  /*0de0*/  IMAD.X R11, RZ, RZ, RZ, P0 ;  /* 0x000000ffff0b7224 */ /* 0x000fe200000e06ff */
[----:B------:R-:W-:Y:S01]  /*0df0*/  IADD3 RZ, P0, R7, R8, RZ ;  /* 0x0000000807ff7210 */ /* 0x000fe20007f1e0ff */
[----:B------:R-:W-:-:S04]  /*0e00*/  IMAD.MOV.U32 R10, RZ, RZ, R9 ;  /* 0x000000ffff0a7224 */ /* 0x000fc800078e0009 */
[----:B------:R-:W-:-:S08]  /*0e10*/  IMAD.WIDE.U32.X R6, R13, R15, R10, P0 ;  /* 0x0000000f0d067225 */ /* 0x000fd000000e040a */
.L_x_11:
[-CC-:B------:R-:W-:Y:S01]  /*0e20*/  SHF.R.U64 R25, R6, R0.reuse, R7.reuse ;  /* 0x0000000006197219 */ /* 0x180fe20000001207 */
[----:B0-----:R-:W0:Y:S01]  /*0e30*/  LDC R10, c[0x0][0x618] ;  /* 0x00018600ff0a7b82 */ /* 0x001e220000000800 */
[----:B------:R-:W-:Y:S01]  /*0e40*/  SHF.R.U32.HI R5, RZ, R0, R7 ;  /* 0x00000000ff057219 */ /* 0x000fe20000011607 */
[----:B------:R-:W-:Y:S01]  /*0e50*/  IMAD.MOV.U32 R6, RZ, RZ, R18 ;  /* 0x000000ffff067224 */ /* 0x000fe200078e0012 */
[----:B------:R-:W-:Y:S01]  /*0e60*/  IADD3 R9, P0, RZ, -R25, RZ ;  /* 0x80000019ff097210 */ /* 0x000fe20007f1e0ff */
[----:B------:R-:W-:Y:S01]  /*0e70*/  IMAD.MOV.U32 R7, RZ, RZ, R19 ;  /* 0x000000ffff077224 */ /* 0x000fe200078e0013 */
[----:B------:R-:W-:Y:S01]  /*0e80*/  I2FP.F32.U32 R0, R4 ;  /* 0x0000000400007245 */ /* 0x000fe20000201000 */
[----:B------:R-:W-:Y:S02]  /*0e90*/  ULDC UR7, c[0x0][0x150] ;  /* 0x0000540000077ab9 */ /* 0x000fe40000000800 */
[----:B------:R-:W2:Y:S01]  /*0ea0*/  LDC.64 R22, c[0x0][0x640] ;  /* 0x00019000ff167b82 */ /* 0x000ea20000000a00 */
[----:B------:R-:W-:-:S02]  /*0eb0*/  IMAD.X R11, RZ, RZ, ~R5, P0 ;  /* 0x000000ffff0b7224 */ /* 0x000fc400000e0e05 */
[----:B------:R-:W-:Y:S01]  /*0ec0*/  FMUL R0, R0, UR7 ;  /* 0x0000000700007c20 */ /* 0x000fe20008400000 */
[----:B------:R-:W-:Y:S01]  /*0ed0*/  IMAD.WIDE.U32 R6, R9, R16, R6 ;  /* 0x0000001009067225 */ /* 0x000fe200078e0006 */
[----:B------:R-:W-:-:S03]  /*0ee0*/  ULDC UR7, c[0x0][0x154] ;  /* 0x0000550000077ab9 */ /* 0x000fc60000000800 */
[----:B------:R-:W-:Y:S01]  /*0ef0*/  IMAD R8, R11, R16, RZ ;  /* 0x000000100b087224 */ /* 0x000fe200078e02ff */
[----:B------:R-:W3:Y:S01]  /*0f00*/  LDC R5, c[0x0][0x144] ;  /* 0x00005100ff057b82 */ /* 0x000ee20000000800 */
[----:B------:R-:W4:Y:S02]  /*0f10*/  F2I.U32.TRUNC.NTZ R0, R0 ;  /* 0x0000000000007305 */ /* 0x000f24000020f000 */
[----:B------:R-:W-:-:S04]  /*0f20*/  IMAD R9, R9, R17, R8 ;  /* 0x0000001109097224 */ /* 0x000fc800078e0208 */
[----:B------:R-:W-:Y:S01]  /*0f30*/  IMAD.IADD R7, R7, 0x1, R9 ;  /* 0x0000000107077824 */ /* 0x000fe200078e0209 */
[----:B------:R-:W5:Y:S01]  /*0f40*/  LDC R16, c[0x0][0x608] ;  /* 0x00018200ff107b82 */ /* 0x000f620000000800 */
[----:B------:R-:W-:-:S03]  /*0f50*/  IMAD.MOV.U32 R9, RZ, RZ, -0x1 ;  /* 0xffffffffff097424 */ /* 0x000fc600078e00ff */
[--C-:B0-----:R-:W-:Y:S02]  /*0f60*/  SHF.R.U64 R14, R6, R10, R7.reuse ;  /* 0x0000000a060e7219 */ /* 0x101fe40000001207 */
[----:B------:R-:W-:Y:S02]  /*0f70*/  I2FP.F32.U32 R6, R12 ;  /* 0x0000000c00067245 */ /* 0x000fe40000201000 */
[----:B------:R-:W0:Y:S01]  /*0f80*/  LDC R20, c[0x0][0x658] ;  /* 0x00019600ff147b82 */ /* 0x000e220000000800 */
[----:B--2---:R-:W-:Y:S01]  /*0f90*/  ISETP.NE.U32.AND P0, PT, R22, RZ, PT ;  /* 0x000000ff1600720c */ /* 0x004fe20003f05070 */
[----:B----4-:R-:W-:Y:S02]  /*0fa0*/  IMAD.MOV R8, RZ, RZ, -R0 ;  /* 0x000000ffff087224 */ /* 0x010fe400078e0a00 */
[----:B------:R-:W-:Y:S01]  /*0fb0*/  FMUL R6, R6, UR7 ;  /* 0x0000000706067c20 */ /* 0x000fe20008400000 */
[----:B------:R-:W-:Y:S02]  /*0fc0*/  SHF.R.U32.HI R7, RZ, R10, R7 ;  /* 0x0000000aff077219 */ /* 0x000fe40000011607 */
[----:B------:R-:W-:Y:S01]  /*0fd0*/  ISETP.NE.AND.EX P0, PT, R23, RZ, PT, P0 ;  /* 0x000000ff1700720c */ /* 0x000fe20003f05300 */
[----:B------:R2:W4:Y:S01]  /*0fe0*/  F2I.U32.TRUNC.NTZ R13, R6 ;  /* 0x00000006000d7305 */ /* 0x000522000020f000 */
[----:B------:R-:W2:Y:S01]  /*0ff0*/  LDC R15, c[0x0][0x148] ;  /* 0x00005200ff0f7b82 */ /* 0x000ea20000000800 */
[----:B---3--:R-:W-:-:S07]  /*1000*/  IMAD R0, R5, R8, R4 ;  /* 0x0000000805007224 */ /* 0x008fce00078e0204 */
[----:B-1----:R-:W1:Y:S01]  /*1010*/  LDC R18, c[0x0][0x600] ;  /* 0x00018000ff127b82 */ /* 0x002e620000000800 */
[-CC-:B-----5:R-:W-:Y:S02]  /*1020*/  SHF.R.U64 R26, R14, R16.reuse, R7.reuse ;  /* 0x000000100e1a7219 */ /* 0x1a0fe40000001207 */
[----:B------:R-:W-:Y:S01]  /*1030*/  SHF.R.U32.HI R5, RZ, R16, R7 ;  /* 0x00000010ff057219 */ /* 0x000fe20000011607 */
[----:B------:R-:W-:-:S04]  /*1040*/  IMAD.MOV.U32 R7, RZ, RZ, 0x1 ;  /* 0x00000001ff077424 */ /* 0x000fc800078e00ff */
[----:B------:R-:W3:Y:S01]  /*1050*/  LDC R19, c[0x0][0x648] ;  /* 0x00019200ff137b82 */ /* 0x000ee20000000800 */
[-C--:B0-----:R-:W-:Y:S02]  /*1060*/  SHF.L.U32 R4, R9, R20.reuse, RZ ;  /* 0x0000001409047219 */ /* 0x081fe400000006ff */
[--C-:B------:R-:W-:Y:S02]  /*1070*/  SHF.R.U64 R16, R26, R20, R5.reuse ;  /* 0x000000141a107219 */ /* 0x100fe40000001205 */
[----:B------:R-:W-:Y:S02]  /*1080*/  LOP3.LUT R11, RZ, R4, RZ, 0x33, !PT ;  /* 0x00000004ff0b7212 */ /* 0x000fe400078e33ff */
[-C--:B------:R-:W-:Y:S01]  /*1090*/  SHF.R.U32.HI R5, RZ, R20.reuse, R5 ;  /* 0x00000014ff057219 */ /* 0x080fe20000011605 */
[----:B------:R-:W0:Y:S01]  /*10a0*/  LDC R21, c[0x0][0x638] ;  /* 0x00018e00ff157b82 */ /* 0x000e220000000800 */
[----:B------:R-:W-:Y:S01]  /*10b0*/  SHF.L.U32 R10, R7, R20, RZ ;  /* 0x00000014070a7219 */ /* 0x000fe200000006ff */
[----:B------:R-:W-:-:S06]  /*10c0*/  IMAD.MOV.U32 R4, RZ, RZ, R16 ;  /* 0x000000ffff047224 */ /* 0x000fcc00078e0010 */
[----:B------:R-:W0:Y:S01]  /*10d0*/  LDC R24, c[0x0][0x610] ;  /* 0x00018400ff187b82 */ /* 0x000e220000000800 */
[----:B--2-4-:R-:W-:Y:S05]  /*10e0*/  @!P0 BRA `(.L_x_12) ;  /* 0x0000000000288947 */ /* 0x014fea0003800000 */
[----:B------:R-:W2:Y:S02]  /*10f0*/  LDC R9, c[0x0][0x64c] ;  /* 0x00019300ff097b82 */ /* 0x000ea40000000800 */
[----:B--2---:R-:W-:-:S05]  /*1100*/  IADD3 R9, P0, R16, R9, RZ ;  /* 0x0000000910097210 */ /* 0x004fca0007f1e0ff */
[----:B------:R-:W-:-:S04]  /*1110*/  IMAD.X R17, RZ, RZ, R5, P0 ;  /* 0x000000ffff117224 */ /* 0x000fc800000e0605 */
[----:B------:R-:W-:-:S04]  /*1120*/  IMAD.WIDE.U32 R4, R17, R22, RZ ;  /* 0x0000001611047225 */ /* 0x000fc800078e00ff */
[----:B------:R-:W-:-:S04]  /*1130*/  IMAD.WIDE.U32 R6, P0, R9, R23, R4 ;  /* 0x0000001709067225 */ /* 0x000fc80007800004 */
[----:B------:R-:W-:-:S04]  /*1140*/  IMAD.WIDE.U32 R4, R9, R22, RZ ;  /* 0x0000001609047225 */ /* 0x000fc800078e00ff */
[----:B------:R-:W-:Y:S01]  /*1150*/  IMAD.X R9, RZ, RZ, RZ, P0 ;  /* 0x000000ffff097224 */ /* 0x000fe200000e06ff */
[----:B------:R-:W-:Y:S01]  /*1160*/  IADD3 RZ, P0, R5, R6, RZ ;  /* 0x0000000605ff7210 */ /* 0x000fe20007f1e0ff */
[----:B------:R-:W-:-:S04]  /*1170*/  IMAD.MOV.U32 R8, RZ, RZ, R7 ;  /* 0x000000ffff087224 */ /* 0x000fc800078e0007 */
[----:B------:R-:W-:-:S08]  /*1180*/  IMAD.WIDE.U32.X R4, R17, R23, R8, P0 ;  /* 0x0000001711047225 */ /* 0x000fd000000e0408 */
.L_x_12:
[----:B---3--:R-:W-:Y:S01]  /*1190*/  SHF.R.U64 R4, R4, R19, R5 ;  /* 0x0000001304047219 */ /* 0x008fe20000001205 */
[----:B-1----:R-:W-:Y:S01]  /*11a0*/  VIADD R5, R18, 0xffffffff ;  /* 0xffffffff12057836 */ /* 0x002fe20000000000 */
[----:B------:R-:W-:Y:S01]  /*11b0*/  LOP3.LUT R11, R26, R11, RZ, 0xc0, !PT ;  /* 0x0000000b1a0b7212 */ /* 0x000fe200078ec0ff */
[----:B------:R-:W-:Y:S02]  /*11c0*/  IMAD.MOV R13, RZ, RZ, -R13 ;  /* 0x000000ffff0d7224 */ /* 0x000fe400078e0a0d */
[----:B------:R-:W-:Y:S01]  /*11d0*/  IMAD.MOV R6, RZ, RZ, -R4 ;  /* 0x000000ffff067224 */ /* 0x000fe200078e0a04 */
[----:B------:R-:W-:Y:S01]  /*11e0*/  LOP3.LUT R14, R14, R5, RZ, 0xc0, !PT ;  /* 0x000000050e0e7212 */ /* 0x000fe200078ec0ff */
[----:B------:R-:W-:Y:S02]  /*11f0*/  @P2 IMAD R0, R15, R13, R12 ;  /* 0x0000000d0f002224 */ /* 0x000fe400078e020c */
[----:B------:R-:W-:Y:S02]  /*1200*/  IMAD R11, R10, R4, R11 ;  /* 0x000000040a0b7224 */ /* 0x000fe400078e020b */
[----:B0-----:R-:W-:-:S02]  /*1210*/  IMAD R5, R6, R21, R16 ;  /* 0x0000001506057224 */ /* 0x001fc400078e0210 */
[----:B------:R-:W-:Y:S02]  /*1220*/  IMAD R4, R11, R24, R0 ;  /* 0x000000180b047224 */ /* 0x000fe400078e0200 */
[----:B------:R-:W-:Y:S02]  /*1230*/  IMAD R5, R5, R18, R14 ;  /* 0x0000001205057224 */ /* 0x000fe400078e020e */
[----:B------:R-:W-:-:S03]  /*1240*/  IMAD.MOV.U32 R0, RZ, RZ, 0x1 ;  /* 0x00000001ff007424 */ /* 0x000fc600078e00ff */
[----:B------:R-:W-:Y:S02]  /*1250*/  SEL R6, R5, R4, !P2 ;  /* 0x0000000405067207 */ /* 0x000fe40005000000 */
[----:B------:R-:W-:-:S03]  /*1260*/  SEL R4, R4, R5, !P2 ;  /* 0x0000000504047207 */ /* 0x000fc60005000000 */
[----:B------:R3:W-:Y:S04]  /*1270*/  STL [R1+0x80], R6 ;  /* 0x0000800601007387 */ /* 0x0007e80000100800 */
[----:B------:R3:W-:Y:S04]  /*1280*/  STL [R1+0x70], R25 ;  /* 0x0000701901007387 */ /* 0x0007e80000100800 */
[----:B------:R3:W-:Y:S02]  /*1290*/  STL [R1+0x7c], R4 ;  /* 0x00007c0401007387 */ /* 0x0007e40000100800 */
.L_x_10:
[----:B------:R-:W-:Y:S05]  /*12a0*/  @!P1 BRA `(.L_x_13) ;  /* 0x000000dc00109947 */ /* 0x000fea0003800000 */
[----:B------:R-:W-:-:S06]  /*12b0*/  UISETP.GT.U32.AND UP0, UPT, UR12, 0x1, UPT ;  /* 0x000000010c00788c */ /* 0x000fcc000bf04070 */
[----:B------:R-:W-:-:S13]  /*12c0*/  PLOP3.LUT P0, PT, PT, PT, UP0, 0x80, 0x0 ;  /* 0x000000000000781c */ /* 0x000fda0003f0f008 */
[----:B------:R-:W-:Y:S05]  /*12d0*/  @P0 EXIT ;  /* 0x000000000000094d */ /* 0x000fea0003800000 */
.L_x_14:
[----:B------:R-:W-:-:S08]  /*12e0*/  NOP ;  /* 0x0000000000007918 */ /* 0x000fd00000000000 */
[----:B------:R-:W4:Y:S02]  /*12f0*/  USETMAXREG.TRY_ALLOC.CTAPOOL UP0, 0xe8 ;  /* 0x000000e8000079c8 */ /* 0x000f240008000600 */
[----:B----4-:R-:W-:-:S13]  /*1300*/  PLOP3.LUT P0, PT, PT, PT, UP0, 0x80, 0x0 ;  /* 0x000000000000781c */ /* 0x010fda0003f0f008 */
[----:B------:R-:W-:Y:S05]  /*1310*/  @!P0 BRA `(.L_x_14) ;  /* 0xfffffffc00f08947 */ /* 0x000fea000383ffff */
[----:B------:R-:W-:-:S13]  /*1320*/  LOP3.LUT P0, RZ, R0, 0xff, RZ, 0xc0, !PT ;  /* 0x000000ff00ff7812 */ /* 0x000fda000780c0ff */
[----:B------:R-:W-:Y:S05]  /*1330*/  @!P0 EXIT ;  /* 0x000000000000894d */ /* 0x000fea0003800000 */
[----:B------:R-:W4:Y:S01]  /*1340*/  S2UR UR6, SR_CgaCtaId ;  /* 0x00000000000679c3 */ /* 0x000f220000008800 */
[----:B------:R-:W-:Y:S01]  /*1350*/  SHF.R.S32.HI R3, RZ, 0x1f, R2 ;  /* 0x0000001fff037819 */ /* 0x000fe20000011402 */
[----:B------:R-:W-:Y:S01]  /*1360*/  UIADD3 UR7, UR18, -0x1, URZ ;  /* 0xffffffff12077890 */ /* 0x000fe2000fffe03f */
[----:B------:R-:W-:Y:S02]  /*1370*/  UMOV UR22, 0x400 ;  /* 0x0000040000167882 */ /* 0x000fe40000000000 */
[CC--:B------:R-:W-:Y:S01]  /*1380*/  LEA.HI R0, R3.reuse, R2.reuse, RZ, 0x2 ;  /* 0x0000000203007211 */ /* 0x0c0fe200078f10ff */
[----:B------:R-:W-:Y:S01]  /*1390*/  UISETP.LT.AND UP0, UPT, UR14, 0x1, UPT ;  /* 0x000000010e00788c */ /* 0x000fe2000bf01270 */
[----:B------:R-:W-:Y:S01]  /*13a0*/  LEA.HI R3, R3, R2, RZ, 0x5 ;  /* 0x0000000203037211 */ /* 0x000fe200078f28ff */
[----:B------:R-:W-:Y:S01]  /*13b0*/  ULOP3.LUT UR30, UR15, 0x1, URZ, 0xfc, !UPT ;  /* 0x000000010f1e7892 */ /* 0x000fe2000f8efc3f */
[--C-:B---3--:R-:W-:Y:S01]  /*13c0*/  SHF.R.S32.HI R4, RZ, 0x2, R0.reuse ;  /* 0x00000002ff047819 */ /* 0x108fe20000011400 */
[----:B------:R-:W-:Y:S01]  /*13d0*/  USEL UR19, UR14, 0x1, UP0 ;  /* 0x000000010e137887 */ /* 0x000fe20008000000 */
[----:B------:R-:W-:Y:S01]  /*13e0*/  SHF.R.S32.HI R5, RZ, 0x1f, R0 ;  /* 0x0000001fff057819 */ /* 0x000fe20000011400 */
[----:B------:R-:W-:Y:S01]  /*13f0*/  UISETP.NE.AND UP0, UPT, UR7, URZ, UPT ;  /* 0x0000003f0700728c */ /* 0x000fe2000bf05270 */
[----:B--2---:R-:W-:Y:S01]  /*1400*/  SHF.R.S32.HI R7, RZ, 0x5, R3 ;  /* 0x00000005ff077819 */ /* 0x004fe20000011403 */
[----:B------:R-:W-:Y:S01]  /*1410*/  USHF.L.U32 UR29, UR14, 0x1, URZ ;  /* 0x000000010e1d7899 */ /* 0x000fe2000800063f */
[----:B------:R-:W-:Y:S01]  /*1420*/  LEA.HI R5, R5, R4, RZ, 0x3 ;  /* 0x0000000405057211 */ /* 0x000fe200078f18ff */
[----:B------:R-:W-:Y:S01]  /*1430*/  UIADD3 UR19, -UR19, UR14, URZ ;  /* 0x0000000e13137290 */ /* 0x000fe2000fffe13f */
[----:B------:R-:W-:Y:S01]  /*1440*/  LOP3.LUT R3, R0, 0xfffffffc, RZ, 0xc0, !PT ;  /* 0xfffffffc00037812 */ /* 0x000fe200078ec0ff */
[----:B------:R-:W-:Y:S01]  /*1450*/  USEL UR27, URZ, 0x1, UP0 ;  /* 0x000000013f1b7887 */ /* 0x000fe20008000000 */
[----:B------:R-:W-:-:S03]  /*1460*/  LOP3.LUT R5, R5, 0xfffffff8, RZ, 0xc0, !PT ;  /* 0xfffffff805057812 */ /* 0x000fc600078ec0ff */
[----:B------:R-:W-:Y:S01]  /*1470*/  IMAD.IADD R6, R2, 0x1, -R3 ;  /* 0x0000000102067824 */ /* 0x000fe200078e0a03 */
[----:B----4-:R-:W-:Y:S01]  /*1480*/  ULEA UR22, UR6, UR22, 0x18 ;  /* 0x0000001606167291 */ /* 0x010fe2000f8ec03f */
[----:B------:R-:W-:Y:S01]  /*1490*/  IMAD.IADD R4, R4, 0x1, -R5 ;  /* 0x0000000104047824 */ /* 0x000fe200078e0a05 */
[----:B------:R-:W-:Y:S02]  /*14a0*/  USHF.L.U32 UR6, UR7, 0x3, URZ ;  /* 0x0000000307067899 */ /* 0x000fe4000800063f */
[----:B------:R2:W-:Y:S01]  /*14b0*/  STL [R1+0x84], R6 ;  /* 0x0000840601007387 */ /* 0x0005e20000100800 */
[----:B------:R-:W-:Y:S01]  /*14c0*/  UIADD3 UR28, UR22, 0x60, URZ ;  /* 0x00000060161c7890 */ /* 0x000fe2000fffe03f */
[--C-:B------:R-:W-:Y:S01]  /*14d0*/  IMAD R0, R7, -0x10, -R4.reuse ;  /* 0xfffffff007007824 */ /* 0x100fe200078e0a04 */
[----:B------:R-:W-:Y:S01]  /*14e0*/  ULOP3.LUT UR6, UR6, 0x8, URZ, 0xc0, !UPT ;  /* 0x0000000806067892 */ /* 0x000fe2000f8ec03f */
[----:B------:R-:W-:Y:S01]  /*14f0*/  SHF.R.S32.HI R5, RZ, 0x1f, R4 ;  /* 0x0000001fff057819 */ /* 0x000fe20000011404 */
[----:B------:R-:W-:-:S02]  /*1500*/  ULEA UR18, UR18, UR28, 0x3 ;  /* 0x0000001c12127291 */ /* 0x000fc4000f8e183f */
[----:B------:R-:W-:Y:S02]  /*1510*/  ULOP3.LUT UR26, UR6, 0x8, URZ, 0x3c, !UPT ;  /* 0x00000008061a7892 */ /* 0x000fe4000f8e3c3f */
[----:B------:R-:W-:Y:S01]  /*1520*/  ULOP3.LUT UR12, UR6, 0x18, URZ, 0x3c, !UPT ;  /* 0x00000018060c7892 */ /* 0x000fe2000f8e3c3f */
[----:B------:R-:W-:Y:S02]  /*1530*/  IMAD.WIDE R2, R7, 0x10, R4 ;  /* 0x0000001007027825 */ /* 0x000fe400078e0204 */
[----:B------:R-:W-:Y:S02]  /*1540*/  ULDC UR6, c[0x0][0x284] ;  /* 0x0000a10000067ab9 */ /* 0x000fe40000000800 */
[----:B------:R-:W-:-:S05]  /*1550*/  VIADD R0, R0, UR6 ;  /* 0x0000000600007c36 */ /* 0x000fca0008000000 */
[----:B------:R2:W-:Y:S04]  /*1560*/  STL [R1+0x90], R0 ;  /* 0x0000900001007387 */ /* 0x0005e80000100800 */
[----:B------:R2:W-:Y:S02]  /*1570*/  STL.64 [R1+0x88], R2 ;  /* 0x0000880201007387 */ /* 0x0005e40000100a00 */
.L_x_297:
[----:B--2---:R-:W-:Y:S01]  /*1580*/  IMAD.U32 R0, RZ, RZ, UR27 ;  /* 0x0000001bff007e24 */ /* 0x004fe2000f8e00ff */
[----:B0-----:R-:W2:Y:S01]  /*1590*/  LDC R2, c[0x0][0x28c] ;  /* 0x0000a300ff027b82 */ /* 0x001ea20000000800 */
[----:B------:R-:W-:Y:S01]  /*15a0*/  UMOV UR6, URZ ;  /* 0x0000003f00067c82 */ /* 0x000fe20008000000 */
[----:B------:R-:W-:Y:S02]  /*15b0*/  UMOV UR24, UR5 ;  /* 0x0000000500187c82 */ /* 0x000fe40008000000 */
[----:B------:R-:W-:-:S04]  /*15c0*/  SHF.L.U32 R0, R0, 0x1f, RZ ;  /* 0x0000001f00007819 */ /* 0x000fc800000006ff */
[----:B------:R-:W3:Y:S01]  /*15d0*/  SYNCS.PHASECHK.TRANS64.TRYWAIT P0, [UR18+-0x8], R0 ;  /* 0xfffff800ff0075a7 */ /* 0x000ee20008000152 */
[----:B--2---:R-:W-:Y:S01]  /*15e0*/  ISETP.GE.AND P1, PT, R2, 0x1, PT ;  /* 0x000000010200780c */ /* 0x004fe20003f26270 */
[----:B-1-34-:R-:W-:-:S12]  /*15f0*/  @!P0 BRA `(.L_x_15) ;  /* 0x000000e800808947 */ /* 0x01afd80003800000 */
.L_x_320:
[----:B------:R3:W-:Y:S01]  /*1600*/  STL [R1+0x6c], RZ ;  /* 0x00006cff01007387 */ /* 0x0007e20000100800 */
[----:B------:R-:W-:Y:S01]  /*1610*/  UMOV UR23, UR4 ;  /* 0x0000000400177c82 */ /* 0x000fe20008000000 */
[----:B------:R-:W-:Y:S01]  /*1620*/  UMOV UR7, URZ ;  /* 0x0000003f00077c82 */ /* 0x000fe20008000000 */
[----:B------:R-:W-:Y:S01]  /*1630*/  UMOV UR8, URZ ;  /* 0x0000003f00087c82 */ /* 0x000fe20008000000 */
[----:B------:R3:W-:Y:S01]  /*1640*/  STL [R1+0x68], RZ ;  /* 0x000068ff01007387 */ /* 0x0007e20000100800 */
[----:B--2---:R-:W-:Y:S01]  /*1650*/  IMAD.MOV.U32 R0, RZ, RZ, RZ ;  /* 0x000000ffff007224 */ /* 0x004fe200078e00ff */
[----:B------:R-:W-:Y:S02]  /*1660*/  CS2R R2, SRZ ;  /* 0x0000000000027805 */ /* 0x000fe4000001ff00 */
[----:B------:R-:W-:Y:S01]  /*1670*/  CS2R R4, SRZ ;  /* 0x0000000000047805 */ /* 0x000fe2000001ff00 */
[----:B------:R3:W-:Y:S01]  /*1680*/  STL [R1+0x64], RZ ;  /* 0x000064ff01007387 */ /* 0x0007e20000100800 */
[----:B------:R-:W-:-:S02]  /*1690*/  CS2R R6, SRZ ;  /* 0x0000000000067805 */ /* 0x000fc4000001ff00 */
[----:B------:R-:W-:Y:S02]  /*16a0*/  CS2R R8, SRZ ;  /* 0x0000000000087805 */ /* 0x000fe4000001ff00 */
[----:B0-----:R-:W-:Y:S01]  /*16b0*/  CS2R R10, SRZ ;  /* 0x00000000000a7805 */ /* 0x001fe2000001ff00 */
[----:B------:R3:W-:Y:S01]  /*16c0*/  STL [R1+0x60], RZ ;  /* 0x000060ff01007387 */ /* 0x0007e20000100800 */
[----:B------:R-:W-:Y:S02]  /*16d0*/  CS2R R12, SRZ ;  /* 0x00000000000c7805 */ /* 0x000fe4000001ff00 */
[----:B------:R-:W-:Y:S02]  /*16e0*/  CS2R R14, SRZ ;  /* 0x00000000000e7805 */ /* 0x000fe4000001ff00 */
[----:B------:R-:W-:Y:S01]  /*16f0*/  CS2R R16, SRZ ;  /* 0x0000000000107805 */ /* 0x000fe2000001ff00 */
[----:B------:R3:W-:Y:S01]  /*1700*/  STL [R1+0x5c], RZ ;  /* 0x00005cff01007387 */ /* 0x0007e20000100800 */
[----:B-1----:R-:W-:-:S02]  /*1710*/  CS2R R18, SRZ ;  /* 0x0000000000127805 */ /* 0x002fc4000001ff00 */
[----:B------:R-:W-:Y:S02]  /*1720*/  CS2R R20, SRZ ;  /* 0x0000000000147805 */ /* 0x000fe4000001ff00 */
[----:B------:R-:W-:Y:S01]  /*1730*/  CS2R R22, SRZ ;  /* 0x0000000000167805 */ /* 0x000fe2000001ff00 */
[----:B------:R3:W-:Y:S01]  /*1740*/  STL [R1+0x58], RZ ;  /* 0x000058ff01007387 */ /* 0x0007e20000100800 */
[----:B------:R-:W-:Y:S02]  /*1750*/  CS2R R152, SRZ ;  /* 0x0000000000987805 */ /* 0x000fe4000001ff00 */
[----:B------:R-:W-:Y:S02]  /*1760*/  CS2R R154, SRZ ;  /* 0x00000000009a7805 */ /* 0x000fe4000001ff00 */
[----:B------:R-:W-:Y:S01]  /*1770*/  CS2R R156, SRZ ;  /* 0x00000000009c7805 */ /* 0x000fe2000001ff00 */
[----:B------:R3:W-:Y:S01]  /*1780*/  STL [R1+0x54], RZ ;  /* 0x000054ff01007387 */ /* 0x0007e20000100800 */
[----:B------:R-:W-:-:S02]  /*1790*/  CS2R R158, SRZ ;  /* 0x00000000009e7805 */ /* 0x000fc4000001ff00 */
        /* <DEDUP_REMOVED lines=44> */
[----:B------:R-:W-:Y:S01]  /*1a60*/  CS2R R226, SRZ ;  /* 0x0000000000e27805 */ /* 0x000fe2000001ff00 */
[----:B------:R-:W-:Y:S01]  /*1a70*/  IMAD.MOV.U32 R228, RZ, RZ, RZ ;  /* 0x000000ffffe47224 */ /* 0x000fe200078e00ff */
[----:B------:R3:W-:Y:S01]  /*1a80*/  STL [R1+0x24], RZ ;  /* 0x000024ff01007387 */ /* 0x0007e20000100800 */
[----:B------:R-:W-:Y:S02]  /*1a90*/  CS2R R24, SRZ ;  /* 0x0000000000187805 */ /* 0x000fe4000001ff00 */
[----:B------:R-:W-:-:S02]  /*1aa0*/  CS2R R26, SRZ ;  /* 0x00000000001a7805 */ /* 0x000fc4000001ff00 */
[----:B------:R-:W-:Y:S01]  /*1ab0*/  CS2R R28, SRZ ;  /* 0x00000000001c7805 */ /* 0x000fe2000001ff00 */
[----:B------:R3:W-:Y:S01]  /*1ac0*/  STL [R1+0x20], RZ ;  /* 0x000020ff01007387 */ /* 0x0007e20000100800 */
[----:B------:R-:W-:Y:S02]  /*1ad0*/  CS2R R30, SRZ ;  /* 0x00000000001e7805 */ /* 0x000fe4000001ff00 */
[----:B------:R-:W-:Y:S02]  /*1ae0*/  CS2R R32, SRZ ;  /* 0x0000000000207805 */ /* 0x000fe4000001ff00 */
[----:B------:R-:W-:Y:S01]  /*1af0*/  CS2R R34, SRZ ;  /* 0x0000000000227805 */ /* 0x000fe2000001ff00 */
        /* <DEDUP_REMOVED lines=28> */
[----:B------:R3:W-:Y:S01]  /*1cc0*/  STL [R1], RZ ;  /* 0x000000ff01007387 */ /* 0x0007e20000100800 */
[----:B------:R-:W-:Y:S02]  /*1cd0*/  CS2R R78, SRZ ;  /* 0x00000000004e7805 */ /* 0x000fe4000001ff00 */
[----:B------:R-:W-:Y:S02]  /*1ce0*/  CS2R R80, SRZ ;  /* 0x0000000000507805 */ /* 0x000fe4000001ff00 */
[----:B------:R-:W-:Y:S02]  /*1cf0*/  CS2R R82, SRZ ;  /* 0x0000000000527805 */ /* 0x000fe4000001ff00 */
[----:B------:R-:W-:Y:S02]  /*1d00*/  CS2R R84, SRZ ;  /* 0x0000000000547805 */ /* 0x000fe4000001ff00 */
[----:B------:R-:W-:-:S02]  /*1d10*/  CS2R R86, SRZ ;  /* 0x0000000000567805 */ /* 0x000fc4000001ff00 */
[----:B------:R-:W-:Y:S02]  /*1d20*/  CS2R R88, SRZ ;  /* 0x0000000000587805 */ /* 0x000fe4000001ff00 */
        /* <DEDUP_REMOVED lines=30> */
[----:B------:R-:W-:Y:S01]  /*1f10*/  CS2R R150, SRZ ;  /* 0x0000000000967805 */ /* 0x000fe2000001ff00 */
[----:B---3--:R-:W-:Y:S06]  /*1f20*/  @!P1 BRA `(.L_x_16) ;  /* 0x0000001000a09947 */ /* 0x008fec0003800000 */
[----:B------:R-:W-:-:S06]  /*1f30*/  UISETP.NE.AND UP0, UPT, UR30, 0x3, UPT ;  /* 0x000000031e00788c */ /* 0x000fcc000bf05270 */
[----:B------:R-:W-:-:S13]  /*1f40*/  PLOP3.LUT P1, PT, PT, PT, UP0, 0x80, 0x0 ;  /* 0x000000000000781c */ /* 0x000fda0003f2f008 */
[----:B------:R-:W-:Y:S05]  /*1f50*/  @!P1 BRA `(.L_x_17) ;  /* 0x0000000000049947 */ /* 0x000fea0003800000 */
[----:B------:R-:W-:Y:S01]  /*1f60*/  BPT.TRAP 0x1 ;  /* 0x000000040000795c */ /* 0x000fe20000300000 */
.L_x_17:
[----:B------:R-:W-:Y:S01]  /*1f70*/  ULEA UR6, UR5, UR22, 0x3 ;  /* 0x0000001605067291 */ /* 0x000fe2000f8e183f */
[----:B------:R-:W-:-:S05]  /*1f80*/  IMAD.U32 R0, RZ, RZ, UR4 ;  /* 0x00000004ff007e24 */ /* 0x000fca000f8e00ff */
[----:B------:R-:W-:-:S04]  /*1f90*/  SHF.L.U32 R0, R0, 0x1f, RZ ;  /* 0x0000001f00007819 */ /* 0x000fc800000006ff */
[----:B------:R0:W1:Y:S01]  /*1fa0*/  SYNCS.PHASECHK.TRANS64.TRYWAIT P0, [UR6], R0 ;  /* 0x00000000ff0075a7 */ /* 0x0000620008000146 */
[----:B------:R-:W-:Y:S05]  /*1fb0*/  @!P1 BRA `(.L_x_18) ;  /* 0x0000000000049947 */ /* 0x000fea0003800000 */
[----:B------:R-:W-:Y:S01]  /*1fc0*/  BPT.TRAP 0x1 ;  /* 0x000000040000795c */ /* 0x000fe20000300000 */
.L_x_18:
[----:B-1----:R-:W-:Y:S05]  /*1fd0*/  @P0 BRA `(.L_x_19) ;  /* 0x0000000000080947 */ /* 0x002fea0003800000 */
[----:B------:R-:W1:Y:S02]  /*1fe0*/  SYNCS.PHASECHK.TRANS64.TRYWAIT P0, [UR6], R0 ;  /* 0x00000000ff0075a7 */ /* 0x000e640008000146 */
[----:B-1----:R-:W-:Y:S05]  /*1ff0*/  @!P0 BRA `(.L_x_20) ;  /* 0x000000e000188947 */ /* 0x002fea0003800000 */
.L_x_19:
[----:B------:R-:W-:Y:S01]  /*2000*/  UIADD3 UR6, UR22, 0x180, URZ ;  /* 0x0000018016067890 */ /* 0x000fe2000fffe03f */
[----:B------:R-:W-:Y:S01]  /*2010*/  WARPGROUP.ARRIVE ;  /* 0x00000000000079c5 */ /* 0x000fe20000000000 */
[----:B------:R-:W-:Y:S01]  /*2020*/  UIADD3 UR7, UR22, 0xa180, URZ ;  /* 0x0000a18016077890 */ /* 0x000fe2000fffe03f */
[----:B------:R2:W-:Y:S01]  /*2030*/  STL [R1+0x6c], RZ ;  /* 0x00006cff01007387 */ /* 0x0005e20000100800 */
[----:B------:R-:W-:Y:S01]  /*2040*/  USHF.R.U32.HI UR6, URZ, 0x4, UR6 ;  /* 0x000000043f067899 */ /* 0x000fe20008011606 */
[----:B01----:R-:W-:Y:S01]  /*2050*/  IMAD.MOV.U32 R0, RZ, RZ, RZ ;  /* 0x000000ffff007224 */ /* 0x003fe200078e00ff */
[----:B------:R-:W-:Y:S01]  /*2060*/  USHF.R.U32.HI UR7, URZ, 0x4, UR7 ;  /* 0x000000043f077899 */ /* 0x000fe20008011607 */
[----:B------:R2:W-:Y:S01]  /*2070*/  STL [R1+0x68], RZ ;  /* 0x000068ff01007387 */ /* 0x0005e20000100800 */
[----:B------:R-:W-:Y:S01]  /*2080*/  ULOP3.LUT UR6, UR6, 0x3fff, URZ, 0xc0, !UPT ;  /* 0x00003fff06067892 */ /* 0x000fe2000f8ec03f */
[----:B------:R-:W-:Y:S01]  /*2090*/  CS2R R2, SRZ ;  /* 0x0000000000027805 */ /* 0x000fe2000001ff00 */
[----:B------:R-:W-:Y:S01]  /*20a0*/  ULOP3.LUT UR7, UR7, 0x3fff, URZ, 0xc0, !UPT ;  /* 0x00003fff07077892 */ /* 0x000fe2000f8ec03f */
[----:B------:R2:W-:Y:S01]  /*20b0*/  STL [R1+0x64], RZ ;  /* 0x000064ff01007387 */ /* 0x0005e20000100800 */
[----:B------:R-:W-:Y:S01]  /*20c0*/  ULOP3.LUT UR6, UR6, 0x10000, URZ, 0xfc, !UPT ;  /* 0x0001000006067892 */ /* 0x000fe2000f8efc3f */
[----:B------:R-:W-:Y:S01]  /*20d0*/  CS2R R4, SRZ ;  /* 0x0000000000047805 */ /* 0x000fe2000001ff00 */
[----:B------:R-:W-:Y:S01]  /*20e0*/  ULOP3.LUT UR7, UR7, 0x10000, URZ, 0xfc, !UPT ;  /* 0x0001000007077892 */ /* 0x000fe2000f8efc3f */
[----:B------:R2:W-:Y:S01]  /*20f0*/  STL [R1+0x60], RZ ;  /* 0x000060ff01007387 */ /* 0x0005e20000100800 */
[----:B------:R-:W-:Y:S01]  /*2100*/  ULEA UR6, UR5, UR6, 0x9 ;  /* 0x0000000605067291 */ /* 0x000fe2000f8e483f */
[----:B------:R-:W-:Y:S01]  /*2110*/  CS2R R6, SRZ ;  /* 0x0000000000067805 */ /* 0x000fe2000001ff00 */
[----:B------:R-:W-:Y:S01]  /*2120*/  ULEA UR7, UR5, UR7, 0xb ;  /* 0x0000000705077291 */ /* 0x000fe2000f8e583f */
[----:B------:R2:W-:Y:S01]  /*2130*/  STL [R1+0x5c], RZ ;  /* 0x00005cff01007387 */ /* 0x0005e20000100800 */
[----:B------:R-:W-:Y:S01]  /*2140*/  UMOV UR9, 0x40000040 ;  /* 0x4000004000097882 */ /* 0x000fe20000000000 */
[----:B------:R-:W-:Y:S01]  /*2150*/  UMOV UR11, 0x40000040 ;  /* 0x40000040000b7882 */ /* 0x000fe20000000000 */
[----:B------:R-:W-:Y:S01]  /*2160*/  CS2R R8, SRZ ;  /* 0x0000000000087805 */ /* 0x000fe2000001ff00 */
[----:B------:R-:W-:Y:S01]  /*2170*/  UMOV UR8, UR6 ;  /* 0x0000000600087c82 */ /* 0x000fe20008000000 */
[----:B------:R2:W-:Y:S01]  /*2180*/  STL [R1+0x58], RZ ;  /* 0x000058ff01007387 */ /* 0x0005e20000100800 */
[----:B------:R-:W-:Y:S01]  /*2190*/  UMOV UR10, UR7 ;  /* 0x00000007000a7c82 */ /* 0x000fe20008000000 */
[----:B------:R-:W-:Y:S01]  /*21a0*/  CS2R R10, SRZ ;  /* 0x00000000000a7805 */ /* 0x000fe2000001ff00 */
[----:B------:R-:W-:Y:S01]  /*21b0*/  QGMMA.64x256x32.F32.E4M3.E4M3 R24, gdesc[UR8], RZ, !UPT ;  /* 0x03e00000081879f3 */ /* 0x000fe2000c7008ff */
[----:B------:R-:W-:Y:S01]  /*21c0*/  UIADD3 UR8, UR6, 0x2, URZ ;  /* 0x0000000206087890 */ /* 0x000fe2000fffe03f */
[----:B------:R2:W-:Y:S01]  /*21d0*/  STL [R1+0x54], RZ ;  /* 0x000054ff01007387 */ /* 0x0005e20000100800 */
[----:B------:R-:W-:Y:S01]  /*21e0*/  UIADD3 UR10, UR7, 0x2, URZ ;  /* 0x00000002070a7890 */ /* 0x000fe2000fffe03f */
[----:B------:R-:W-:Y:S01]  /*21f0*/  CS2R R12, SRZ ;  /* 0x00000000000c7805 */ /* 0x000fe2000001ff00 */
[----:B------:R-:W-:Y:S01]  /*2200*/  UMOV UR9, 0x40000040 ;  /* 0x4000004000097882 */ /* 0x000fe20000000000 */
[----:B------:R-:W-:Y:S01]  /*2210*/  UMOV UR11, 0x40000040 ;  /* 0x40000040000b7882 */ /* 0x000fe20000000000 */
        /* <DEDUP_REMOVED lines=57> */
[----:B------:R-:W-:Y:S01]  /*25b0*/  CS2R R226, SRZ ;  /* 0x0000000000e27805 */ /* 0x000fe2000001ff00 */
[----:B------:R-:W-:-:S02]  /*25c0*/  IMAD.MOV.U32 R228, RZ, RZ, RZ ;  /* 0x000000ffffe47224 */ /* 0x000fc400078e00ff */
[----:B------:R2:W-:Y:S04]  /*25d0*/  STL [R1+0x14], RZ ;  /* 0x000014ff01007387 */ /* 0x0005e80000100800 */
[----:B------:R2:W-:Y:S04]  /*25e0*/  STL [R1+0x10], RZ ;  /* 0x000010ff01007387 */ /* 0x0005e80000100800 */
[----:B------:R2:W-:Y:S04]  /*25f0*/  STL [R1+0xc], RZ ;  /* 0x00000cff01007387 */ /* 0x0005e80000100800 */
[----:B------:R2:W-:Y:S04]  /*2600*/  STL [R1+0x8], RZ ;  /* 0x000008ff01007387 */ /* 0x0005e80000100800 */
[----:B------:R2:W-:Y:S04]  /*2610*/  STL [R1+0x4], RZ ;  /* 0x000004ff01007387 */ /* 0x0005e80000100800 */
[----:B------:R2:W-:Y:S01]  /*2620*/  STL [R1], RZ ;  /* 0x000000ff01007387 */ /* 0x0005e20000100800 */
[----:B------:R-:W-:Y:S01]  /*2630*/  QGMMA.64x256x32.F32.E4M3.E4M3 R24, gdesc[UR8], R24 ;  /* 0x03e00000081879f3 */ /* 0x000fe20008700818 */
[----:B------:R-:W-:-:S02]  /*2640*/  UIADD3 UR8, UR6, 0x4, URZ ;  /* 0x0000000406087890 */ /* 0x000fc4000fffe03f */
[----:B------:R-:W-:Y:S01]  /*2650*/  UIADD3 UR10, UR7, 0x4, URZ ;  /* 0x00000004070a7890 */ /* 0x000fe2000fffe03f */
[----:B------:R-:W-:Y:S01]  /*2660*/  UMOV UR9, 0x40000040 ;  /* 0x4000004000097882 */ /* 0x000fe20000000000 */
[----:B------:R-:W-:-:S15]  /*2670*/  UMOV UR11, 0x40000040 ;  /* 0x40000040000b7882 */ /* 0x000fde0000000000 */
[----:B------:R-:W-:-:S08]  /*2680*/  NOP ;  /* 0x0000000000007918 */ /* 0x000fd00000000000 */
[----:B------:R-:W-:Y:S01]  /*2690*/  QGMMA.64x256x32.F32.E4M3.E4M3 R24, gdesc[UR8], R24 ;  /* 0x03e00000081879f3 */ /* 0x000fe20008700818 */
[----:B------:R-:W-:Y:S02]  /*26a0*/  UIADD3 UR10, UR7, 0x6, URZ ;  /* 0x00000006070a7890 */ /* 0x000fe4000fffe03f */
[----:B------:R-:W-:Y:S01]  /*26b0*/  UIADD3 UR8, UR6, 0x6, URZ ;  /* 0x0000000606087890 */ /* 0x000fe2000fffe03f */
[----:B------:R-:W-:Y:S01]  /*26c0*/  ULDC UR7, c[0x0][0x50c] ;  /* 0x0001430000077ab9 */ /* 0x000fe20000000800 */
[----:B------:R-:W-:Y:S01]  /*26d0*/  UMOV UR9, 0x40000040 ;  /* 0x4000004000097882 */ /* 0x000fe20000000000 */
[----:B------:R-:W-:Y:S01]  /*26e0*/  UISETP.NE.AND UP0, UPT, UR7, 0x4, UPT ;  /* 0x000000040700788c */ /* 0x000fe2000bf05270 */
[----:B------:R-:W-:Y:S01]  /*26f0*/  UMOV UR11, 0x40000040 ;  /* 0x40000040000b7882 */ /* 0x000fe20000000000 */
[----:B------:R-:W-:Y:S02]  /*2700*/  UMOV UR6, 0x4 ;  /* 0x0000000400067882 */ /* 0x000fe40000000000 */
[----:B------:R-:W-:-:S06]  /*2710*/  USEL UR7, URZ, 0x1, UP0 ;  /* 0x000000013f077887 */ /* 0x000fcc0008000000 */
[----:B------:R-:W-:-:S12]  /*2720*/  ISETP.NE.AND P0, PT, RZ, UR7, PT ;  /* 0x00000007ff007c0c */ /* 0x000fd8000bf05270 */
[----:B------:R-:W-:Y:S01]  /*2730*/  QGMMA.64x256x32.F32.E4M3.E4M3 R24, gdesc[UR8], R24, gsb0 ;  /* 0x03e00000081879f3 */ /* 0x000fe20008000818 */
[----:B--2---:R-:W-:Y:S05]  /*2740*/  @!P0 BRA `(.L_x_21) ;  /* 0x0000000800808947 */ /* 0x004fea0003800000 */
[----:B------:R-:W-:Y:S02]  /*2750*/  WARPGROUP.DEPBAR.LE gsb0, 0x0 ;  /* 0x00008000000079c5 */ /* 0x000fe40000010000 */
[----:B------:R-:W-:-:S01]  /*2760*/  FADD R227, RZ, R25 ;  /* 0x00000019ffe37221 */ /* 0x000fc20000000000 */
[----:B------:R-:W-:Y:S01]  /*2770*/  FADD R228, RZ, R24 ;  /* 0x00000018ffe47221 */ /* 0x000fe20000000000 */
[----:B------:R-:W-:-:S01]  /*2780*/  FADD R226, RZ, R26 ;  /* 0x0000001affe27221 */ /* 0x000fc20000000000 */
[----:B------:R-:W-:Y:S01]  /*2790*/  FADD R225, RZ, R27 ;  /* 0x0000001bffe17221 */ /* 0x000fe20000000000 */
[----:B------:R-:W-:-:S01]  /*27a0*/  FADD R224, RZ, R28 ;  /* 0x0000001cffe07221 */ /* 0x000fc20000000000 */
[----:B------:R0:W-:Y:S01]  /*27b0*/  STL [R1+0x98], R227 ;  /* 0x000098e301007387 */ /* 0x0001e20000100800 */
[----:B------:R-:W-:-:S01]  /*27c0*/  FADD R223, RZ, R29 ;  /* 0x0000001dffdf7221 */ /* 0x000fc20000000000 */
[----:B------:R-:W-:Y:S01]  /*27d0*/  FADD R222, RZ, R30 ;  /* 0x0000001effde7221 */ /* 0x000fe20000000000 */
[----:B------:R-:W-:-:S01]  /*27e0*/  FADD R221, RZ, R31 ;  /* 0x0000001fffdd7221 */ /* 0x000fc20000000000 */
[----:B------:R-:W-:Y:S01]  /*27f0*/  FADD R220, RZ, R32 ;  /* 0x00000020ffdc7221 */ /* 0x000fe20000000000 */
[----:B------:R-:W-:-:S01]  /*2800*/  FADD R219, RZ, R33 ;  /* 0x00000021ffdb7221 */ /* 0x000fc20000000000 */
[----:B------:R-:W-:Y:S01]  /*2810*/  FADD R218, RZ, R34 ;  /* 0x00000022ffda7221 */ /* 0x000fe20000000000 */
[----:B------:R-:W-:-:S01]  /*2820*/  FADD R217, RZ, R35 ;  /* 0x00000023ffd97221 */ /* 0x000fc20000000000 */
[----:B------:R-:W-:Y:S01]  /*2830*/  FADD R216, RZ, R36 ;  /* 0x00000024ffd87221 */ /* 0x000fe20000000000 */
[----:B------:R-:W-:-:S01]  /*2840*/  FADD R215, RZ, R37 ;  /* 0x00000025ffd77221 */ /* 0x000fc20000000000 */
[----:B0-----:R-:W-:Y:S01]  /*2850*/  FADD R227, RZ, R124 ;  /* 0x0000007cffe37221 */ /* 0x001fe20000000000 */
[----:B------:R-:W-:-:S01]  /*2860*/  FADD R214, RZ, R38 ;  /* 0x00000026ffd67221 */ /* 0x000fc20000000000 */
[----:B------:R-:W-:Y:S01]  /*2870*/  FADD R213, RZ, R39 ;  /* 0x00000027ffd57221 */ /* 0x000fe20000000000 */
[----:B------:R-:W-:-:S01]  /*2880*/  FADD R212, RZ, R40 ;  /* 0x00000028ffd47221 */ /* 0x000fc20000000000 */
[----:B------:R-:W-:Y:S01]  /*2890*/  FADD R211, RZ, R41 ;  /* 0x00000029ffd37221 */ /* 0x000fe20000000000 */
[----:B------:R0:W-:Y:S01]  /*28a0*/  STL [R1], R227 ;  /* 0x000000e301007387 */ /* 0x0001e20000100800 */
        /* <DEDUP_REMOVED lines=94> */
[----:B0-----:R-:W-:-:S05]  /*2e90*/  FADD R227, RZ, R131 ;  /* 0x00000083ffe37221 */ /* 0x001fca0000000000 */
[----:B------:R0:W-:Y:S02]  /*2ea0*/  STL [R1+0x1c], R227 ;  /* 0x00001ce301007387 */ /* 0x0001e40000100800 */
        /* <DEDUP_REMOVED lines=39> */
[----:B------:R0:W-:Y:S04]  /*3120*/  STL [R1+0x6c], R227 ;  /* 0x00006ce301007387 */ /* 0x0001e80000100800 */
[----:B0-----:R0:W5:Y:S01]  /*3130*/  LDL.LU R227, [R1+0x98] ;  /* 0x0000980001e37983 */ /* 0x0011620000300800 */
[----:B------:R-:W-:-:S05]  /*3140*/  UMOV UR6, URZ ;  /* 0x0000003f00067c82 */ /* 0x000fca0008000000 */
.L_x_21:
[----:B------:R-:W-:Y:S01]  /*3150*/  UIADD3 UR24, UR5, 0x1, URZ ;  /* 0x0000000105187890 */ /* 0x000fe2000fffe03f */
[----:B------:R-:W-:-:S03]  /*3160*/  UMOV UR8, 0x1 ;  /* 0x0000000100087882 */ /* 0x000fc60000000000 */
[----:B------:R-:W-:-:S04]  /*3170*/  UISETP.NE.AND UP0, UPT, UR24, 0x5, UPT ;  /* 0x000000051800788c */ /* 0x000fc8000bf05270 */
[----:B------:R-:W-:Y:S02]  /*3180*/  USEL UR23, URZ, 0x1, UP0 ;  /* 0x000000013f177887 */ /* 0x000fe40008000000 */
[----:B------:R-:W-:Y:S02]  /*3190*/  USEL UR24, UR24, URZ, UP0 ;  /* 0x0000003f18187287 */ /* 0x000fe40008000000 */
[----:B------:R-:W-:-:S12]  /*31a0*/  ULOP3.LUT UR23, UR4, UR23, URZ, 0x3c, !UPT ;  /* 0x0000001704177292 */ /* 0x000fd8000f8e3c3f */
.L_x_16:
[----:B------:R-:W-:-:S06]  /*31b0*/  UISETP.GE.AND UP0, UPT, UR19, 0x1, UPT ;  /* 0x000000011300788c */ /* 0x000fcc000bf06270 */
[----:B------:R-:W-:-:S13]  /*31c0*/  PLOP3.LUT P0, PT, PT, PT, UP0, 0x80, 0x0 ;  /* 0x000000000000781c */ /* 0x000fda0003f0f008 */
[----:B------:R-:W-:Y:S05]  /*31d0*/  @!P0 BRA `(.L_x_22) ;  /* 0x0000001000bc8947 */ /* 0x000fea0003800000 */
[----:B------:R-:W-:Y:S01]  /*31e0*/  UMOV UR25, UR19 ;  /* 0x0000001300197c82 */ /* 0x000fe20008000000 */
[----:B------:R-:W-:Y:S01]  /*31f0*/  UMOV UR33, UR5 ;  /* 0x0000000500217c82 */ /* 0x000fe20008000000 */
[----:B------:R-:W-:-:S05]  /*3200*/  ULDC UR35, c[0x0][0x50c] ;  /* 0x0001430000237ab9 */ /* 0x000fca0000000800 */
.L_x_30:
[----:B------:R-:W-:-:S06]  /*3210*/  UISETP.NE.AND UP0, UPT, UR30, 0x3, UPT ;  /* 0x000000031e00788c */ /* 0x000fcc000bf05270 */
[----:B------:R-:W-:-:S13]  /*3220*/  PLOP3.LUT P1, PT, PT, PT, UP0, 0x80, 0x0 ;  /* 0x000000000000781c */ /* 0x000fda0003f2f008 */
[----:B-1---5:R-:W-:Y:S05]  /*3230*/  @!P1 BRA `(.L_x_23) ;  /* 0x0000000000049947 */ /* 0x022fea0003800000 */
[----:B------:R-:W-:Y:S01]  /*3240*/  BPT.TRAP 0x1 ;  /* 0x000000040000795c */ /* 0x000fe20000300000 */
.L_x_23:
[----:B------:R-:W-:Y:S01]  /*3250*/  ULEA UR9, UR24, UR22, 0x3 ;  /* 0x0000001618097291 */ /* 0x000fe2000f8e183f */
[----:B------:R-:W-:-:S05]  /*3260*/  IMAD.U32 R229, RZ, RZ, UR23 ;  /* 0x00000017ffe57e24 */ /* 0x000fca000f8e00ff */
[----:B------:R-:W-:-:S04]  /*3270*/  SHF.L.U32 R229, R229, 0x1f, RZ ;  /* 0x0000001fe5e57819 */ /* 0x000fc800000006ff */
[----:B------:R1:W2:Y:S01]  /*3280*/  SYNCS.PHASECHK.TRANS64.TRYWAIT P0, [UR9], R229 ;  /* 0x000000e5ff0075a7 */ /* 0x0002a20008000149 */
[----:B------:R-:W-:Y:S05]  /*3290*/  @!P1 BRA `(.L_x_24) ;  /* 0x0000000000049947 */ /* 0x000fea0003800000 */
[----:B------:R-:W-:Y:S01]  /*32a0*/  BPT.TRAP 0x1 ;  /* 0x000000040000795c */ /* 0x000fe20000300000 */
.L_x_24:
[----:B--2---:R-:W-:Y:S05]  /*32b0*/  @P0 BRA `(.L_x_25) ;  /* 0x0000000000080947 */ /* 0x004fea0003800000 */
[----:B------:R-:W2:Y:S02]  /*32c0*/  SYNCS.PHASECHK.TRANS64.TRYWAIT P0, [UR9], R229 ;  /* 0x000000e5ff0075a7 */ /* 0x000ea40008000149 */
[----:B--2---:R-:W-:Y:S05]  /*32d0*/  @!P0 BRA `(.L_x_26) ;  /* 0x000000cc00788947 */ /* 0x004fea0003800000 */
.L_x_25:
[----:B------:R-:W-:Y:S01]  /*32e0*/  UIADD3 UR9, UR22, 0x180, URZ ;  /* 0x0000018016097890 */ /* 0x000fe2000fffe03f */
[----:B------:R-:W-:Y:S01]  /*32f0*/  WARPGROUP.ARRIVE ;  /* 0x00000000000079c5 */ /* 0x000fe20000000000 */
[----:B------:R-:W-:Y:S02]  /*3300*/  UIADD3 UR10, UR22, 0xa180, URZ ;  /* 0x0000a180160a7890 */ /* 0x000fe4000fffe03f */
[----:B------:R-:W-:Y:S02]  /*3310*/  USHF.R.U32.HI UR9, URZ, 0x4, UR9 ;  /* 0x000000043f097899 */ /* 0x000fe40008011609 */
[----:B------:R-:W-:Y:S02]  /*3320*/  USHF.R.U32.HI UR10, URZ, 0x4, UR10 ;  /* 0x000000043f0a7899 */ /* 0x000fe4000801160a */
[----:B------:R-:W-:Y:S02]  /*3330*/  UISETP.NE.AND UP0, UPT, UR7, URZ, UPT ;  /* 0x0000003f0700728c */ /* 0x000fe4000bf05270 */
[----:B------:R-:W-:-:S02]  /*3340*/  ULOP3.LUT UR9, UR9, 0x3fff, URZ, 0xc0, !UPT ;  /* 0x00003fff09097892 */ /* 0x000fc4000f8ec03f */
[----:B------:R-:W-:Y:S02]  /*3350*/  ULOP3.LUT UR10, UR10, 0x3fff, URZ, 0xc0, !UPT ;  /* 0x00003fff0a0a7892 */ /* 0x000fe4000f8ec03f */
[----:B------:R-:W-:Y:S02]  /*3360*/  USEL UR8, UR8, URZ, !UP0 ;  /* 0x0000003f08087287 */ /* 0x000fe4000c000000 */
[----:B------:R-:W-:Y:S02]  /*3370*/  ULOP3.LUT UR7, UR9, 0x10000, URZ, 0xfc, !UPT ;  /* 0x0001000009077892 */ /* 0x000fe4000f8efc3f */
[----:B------:R-:W-:Y:S02]  /*3380*/  ULOP3.LUT UR10, UR10, 0x10000, URZ, 0xfc, !UPT ;  /* 0x000100000a0a7892 */ /* 0x000fe4000f8efc3f */
[----:B------:R-:W-:Y:S02]  /*3390*/  UISETP.NE.U32.AND UP0, UPT, UR8, URZ, UPT ;  /* 0x0000003f0800728c */ /* 0x000fe4000bf05070 */
[----:B------:R-:W-:-:S02]  /*33a0*/  ULEA UR7, UR24, UR7, 0x9 ;  /* 0x0000000718077291 */ /* 0x000fc4000f8e483f */
[----:B------:R-:W-:Y:S01]  /*33b0*/  ULEA UR34, UR24, UR10, 0xb ;  /* 0x0000000a18227291 */ /* 0x000fe2000f8e583f */
[----:B------:R-:W-:Y:S01]  /*33c0*/  UMOV UR9, 0x40000040 ;  /* 0x4000004000097882 */ /* 0x000fe20000000000 */
[----:B------:R-:W-:Y:S01]  /*33d0*/  UMOV UR11, 0x40000040 ;  /* 0x40000040000b7882 */ /* 0x000fe20000000000 */
[----:B------:R-:W-:Y:S02]  /*33e0*/  UIADD3 UR6, UR6, 0x4, URZ ;  /* 0x0000000406067890 */ /* 0x000fe4000fffe03f */
[----:B------:R-:W-:Y:S02]  /*33f0*/  UMOV UR8, UR7 ;  /* 0x0000000700087c82 */ /* 0x000fe40008000000 */
[----:B------:R-:W-:Y:S02]  /*3400*/  UMOV UR10, UR34 ;  /* 0x00000022000a7c82 */ /* 0x000fe40008000000 */
[----:B------:R-:W-:Y:S01]  /*3410*/  QGMMA.64x256x32.F32.E4M3.E4M3 R24, gdesc[UR8], R24, UP0 ;  /* 0x03e00000081879f3 */ /* 0x000fe2000bf00818 */
[----:B------:R-:W-:-:S02]  /*3420*/  UIADD3 UR8, UR7, 0x2, URZ ;  /* 0x0000000207087890 */ /* 0x000fc4000fffe03f */
[----:B------:R-:W-:Y:S01]  /*3430*/  UIADD3 UR10, UR34, 0x2, URZ ;  /* 0x00000002220a7890 */ /* 0x000fe2000fffe03f */
[----:B------:R-:W-:Y:S01]  /*3440*/  UMOV UR9, 0x40000040 ;  /* 0x4000004000097882 */ /* 0x000fe20000000000 */
[----:B------:R-:W-:Y:S01]  /*3450*/  UMOV UR11, 0x40000040 ;  /* 0x40000040000b7882 */ /* 0x000fe20000000000 */
[----:B------:R-:W-:-:S15]  /*3460*/  UISETP.NE.AND UP0, UPT, UR6, UR35, UPT ;  /* 0x000000230600728c */ /* 0x000fde000bf05270 */
[----:B------:R-:W-:-:S07]  /*3470*/  NOP ;  /* 0x0000000000007918 */ /* 0x000fce0000000000 */
[----:B------:R-:W-:Y:S01]  /*3480*/  QGMMA.64x256x32.F32.E4M3.E4M3 R24, gdesc[UR8], R24 ;  /* 0x03e00000081879f3 */ /* 0x000fe20008700818 */
[----:B------:R-:W-:Y:S02]  /*3490*/  UIADD3 UR8, UR7, 0x4, URZ ;  /* 0x0000000407087890 */ /* 0x000fe4000fffe03f */
[----:B------:R-:W-:Y:S01]  /*34a0*/  UIADD3 UR10, UR34, 0x4, URZ ;  /* 0x00000004220a7890 */ /* 0x000fe2000fffe03f */
[----:B------:R-:W-:Y:S01]  /*34b0*/  UMOV UR9, 0x40000040 ;  /* 0x4000004000097882 */ /* 0x000fe20000000000 */
[----:B------:R-:W-:-:S15]  /*34c0*/  UMOV UR11, 0x40000040 ;  /* 0x40000040000b7882 */ /* 0x000fde0000000000 */
[----:B------:R-:W-:-:S08]  /*34d0*/  NOP ;  /* 0x0000000000007918 */ /* 0x000fd00000000000 */
[----:B------:R-:W-:Y:S01]  /*34e0*/  QGMMA.64x256x32.F32.E4M3.E4M3 R24, gdesc[UR8], R24 ;  /* 0x03e00000081879f3 */ /* 0x000fe20008700818 */
[----:B------:R-:W-:Y:S02]  /*34f0*/  UIADD3 UR8, UR7, 0x6, URZ ;  /* 0x0000000607087890 */ /* 0x000fe4000fffe03f */
[----:B------:R-:W-:Y:S01]  /*3500*/  UIADD3 UR10, UR34, 0x6, URZ ;  /* 0x00000006220a7890 */ /* 0x000fe2000fffe03f */
[----:B------:R-:W-:Y:S01]  /*3510*/  UMOV UR9, 0x40000040 ;  /* 0x4000004000097882 */ /* 0x000fe20000000000 */
[----:B------:R-:W-:Y:S01]  /*3520*/  UMOV UR11, 0x40000040 ;  /* 0x40000040000b7882 */ /* 0x000fe20000000000 */
[----:B------:R-:W-:-:S06]  /*3530*/  USEL UR7, URZ, 0x1, UP0 ;  /* 0x000000013f077887 */ /* 0x000fcc0008000000 */
[----:B------:R-:W-:-:S15]  /*3540*/  ISETP.NE.AND P0, PT, RZ, UR7, PT ;  /* 0x00000007ff007c0c */ /* 0x000fde000bf05270 */
[----:B------:R-:W-:-:S01]  /*3550*/  NOP ;  /* 0x0000000000007918 */ /* 0x000fc20000000000 */
[----:B------:R-:W-:Y:S03]  /*3560*/  QGMMA.64x256x32.F32.E4M3.E4M3 R24, gdesc[UR8], R24, gsb0 ;  /* 0x03e00000081879f3 */ /* 0x000fe60008000818 */
[----:B------:R-:W-:Y:S02]  /*3570*/  WARPGROUP.DEPBAR.LE gsb0, 0x1 ;  /* 0x00008000000079c5 */ /* 0x000fe40000010100 */
[----:B------:R-:W-:Y:S05]  /*3580*/  @!P0 BRA `(.L_x_27) ;  /* 0x0000000c00708947 */ /* 0x000fea0003800000 */
[----:B------:R-:W-:Y:S02]  /*3590*/  WARPGROUP.DEPBAR.LE gsb0, 0x0 ;  /* 0x00008000000079c5 */ /* 0x000fe40000010000 */
[----:B-----5:R-:W-:-:S01]  /*35a0*/  FADD R227, R25, R227 ;  /* 0x000000e319e37221 */ /* 0x020fc20000000000 */
[----:B------:R-:W-:Y:S01]  /*35b0*/  FADD R226, R26, R226 ;  /* 0x000000e21ae27221 */ /* 0x000fe20000000000 */
[----:B------:R-:W-:-:S01]  /*35c0*/  FADD R225, R27, R225 ;  /* 0x000000e11be17221 */ /* 0x000fc20000000000 */
[----:B------:R-:W-:Y:S01]  /*35d0*/  FADD R224, R28, R224 ;  /* 0x000000e01ce07221 */ /* 0x000fe20000000000 */
[----:B------:R-:W-:-:S01]  /*35e0*/  FADD R223, R29, R223 ;  /* 0x000000df1ddf7221 */ /* 0x000fc20000000000 */
[----:B------:R2:W-:Y:S01]  /*35f0*/  STL [R1+0x98], R227 ;  /* 0x000098e301007387 */ /* 0x0005e20000100800 */
[----:B------:R-:W-:-:S01]  /*3600*/  FADD R222, R30, R222 ;  /* 0x000000de1ede7221 */ /* 0x000fc20000000000 */
[----:B------:R-:W-:Y:S01]  /*3610*/  FADD R221, R31, R221 ;  /* 0x000000dd1fdd7221 */ /* 0x000fe20000000000 */
[----:B------:R-:W-:-:S01]  /*3620*/  FADD R220, R32, R220 ;  /* 0x000000dc20dc7221 */ /* 0x000fc20000000000 */
[----:B------:R-:W-:Y:S01]  /*3630*/  FADD R219, R33, R219 ;  /* 0x000000db21db7221 */ /* 0x000fe20000000000 */
[----:B------:R-:W-:-:S01]  /*3640*/  FADD R218, R34, R218 ;  /* 0x000000da22da7221 */ /* 0x000fc20000000000 */
[----:B------:R-:W-:Y:S01]  /*3650*/  FADD R217, R35, R217 ;  /* 0x000000d923d97221 */ /* 0x000fe20000000000 */
[----:B------:R-:W-:-:S01]  /*3660*/  FADD R216, R36, R216 ;  /* 0x000000d824d87221 */ /* 0x000fc20000000000 */
[----:B------:R-:W-:Y:S01]  /*3670*/  FADD R215, R37, R215 ;  /* 0x000000d725d77221 */ /* 0x000fe20000000000 */
[----:B------:R-:W-:-:S01]  /*3680*/  FADD R214, R38, R214 ;  /* 0x000000d626d67221 */ /* 0x000fc20000000000 */
[----:B--2---:R-:W2:Y:S01]  /*3690*/  LDL.LU R227, [R1+0x28] ;  /* 0x0000280001e37983 */ /* 0x004ea20000300800 */
[----:B------:R-:W-:-:S01]  /*36a0*/  FADD R213, R39, R213 ;  /* 0x000000d527d57221 */ /* 0x000fc20000000000 */
[----:B------:R-:W-:Y:S01]  /*36b0*/  FADD R212, R40, R212 ;  /* 0x000000d428d47221 */ /* 0x000fe20000000000 */
[----:B------:R-:W-:-:S01]  /*36c0*/  FADD R211, R41, R211 ;  /* 0x000000d329d37221 */ /* 0x000fc20000000000 */
[----:B------:R3:W-:Y:S01]  /*36d0*/  STL [R1+0x9c], R226 ;  /* 0x00009ce201007387 */ /* 0x0007e20000100800 */
[----:B------:R-:W-:-:S03]  /*36e0*/  FADD R228, R24, R228 ;  /* 0x000000e418e47221 */ /* 0x000fc60000000000 */
[----:B---3--:R-:W3:Y:S04]  /*36f0*/  LDL.LU R226, [R1+0x24] ;  /* 0x0000240001e27983 */ /* 0x008ee80000300800 */
[----:B------:R4:W-:Y:S04]  /*3700*/  STL [R1+0xa0], R225 ;  /* 0x0000a0e101007387 */ /* 0x0009e80000100800 */
[----:B----4-:R-:W4:Y:S04]  /*3710*/  LDL.LU R225, [R1+0x20] ;  /* 0x0000200001e17983 */ /* 0x010f280000300800 */
[----:B------:R0:W-:Y:S04]  /*3720*/  STL [R1+0xa4], R224 ;  /* 0x0000a4e001007387 */ /* 0x0001e80000100800 */
[----:B0-----:R-:W4:Y:S04]  /*3730*/  LDL.LU R224, [R1+0x1c] ;  /* 0x00001c0001e07983 */ /* 0x001f280000300800 */
        /* <DEDUP_REMOVED lines=13> */
[----:B0-----:R-:W4:Y:S04]  /*3810*/  LDL.LU R217, [R1] ;  /* 0x0000000001d97983 */ /* 0x001f280000300800 */
[----:B------:R-:W-:Y:S04]  /*3820*/  STL [R1+0xc4], R216 ;  /* 0x0000c4d801007387 */ /* 0x000fe80000100800 */
[----:B------:R-:W-:Y:S04]  /*3830*/  STL [R1+0xc8], R215 ;  /* 0x0000c8d701007387 */ /* 0x000fe80000100800 */
[----:B------:R-:W-:Y:S04]  /*3840*/  STL [R1+0xcc], R214 ;  /* 0x0000ccd601007387 */ /* 0x000fe80000100800 */
[----:B------:R-:W-:Y:S04]  /*3850*/  STL [R1+0xd0], R213 ;  /* 0x0000d0d501007387 */ /* 0x000fe80000100800 */
[----:B------:R-:W-:Y:S04]  /*3860*/  STL [R1+0xd4], R212 ;  /* 0x0000d4d401007387 */ /* 0x000fe80000100800 */
[----:B------:R0:W-:Y:S01]  /*3870*/  STL [R1+0xd8], R211 ;  /* 0x0000d8d301007387 */ /* 0x0001e20000100800 */
[----:B--2---:R-:W-:-:S01]  /*3880*/  FADD R227, R134, R227 ;  /* 0x000000e386e37221 */ /* 0x004fc20000000000 */
[----:B---3--:R-:W-:Y:S01]  /*3890*/  FADD R226, R133, R226 ;  /* 0x000000e285e27221 */ /* 0x008fe20000000000 */
[----:B----4-:R-:W-:-:S01]  /*38a0*/  FADD R225, R132, R225 ;  /* 0x000000e184e17221 */ /* 0x010fc20000000000 */
[----:B------:R-:W-:Y:S01]  /*38b0*/  FADD R224, R131, R224 ;  /* 0x000000e083e07221 */ /* 0x000fe20000000000 */
[----:B------:R-:W-:-:S01]  /*38c0*/  FADD R223, R130, R223 ;  /* 0x000000df82df7221 */ /* 0x000fc20000000000 */
[----:B------:R-:W-:Y:S01]  /*38d0*/  FADD R222, R129, R222 ;  /* 0x000000de81de7221 */ /* 0x000fe20000000000 */
[----:B------:R-:W-:-:S01]  /*38e0*/  FADD R221, R128, R221 ;  /* 0x000000dd80dd7221 */ /* 0x000fc20000000000 */
[----:B------:R-:W-:Y:S01]  /*38f0*/  FADD R220, R127, R220 ;  /* 0x000000dc7fdc7221 */ /* 0x000fe20000000000 */
[----:B------:R-:W-:-:S01]  /*3900*/  FADD R219, R126, R219 ;  /* 0x000000db7edb7221 */ /* 0x000fc20000000000 */
[----:B------:R-:W-:Y:S01]  /*3910*/  FADD R218, R125, R218 ;  /* 0x000000da7dda7221 */ /* 0x000fe20000000000 */
[----:B------:R-:W-:-:S05]  /*3920*/  FADD R217, R124, R217 ;  /* 0x000000d97cd97221 */ /* 0x000fca0000000000 */
[----:B------:R2:W-:Y:S04]  /*3930*/  STL [R1], R217 ;  /* 0x000000d901007387 */ /* 0x0005e80000100800 */
[----:B------:R3:W-:Y:S04]  /*3940*/  STL [R1+0x4], R218 ;  /* 0x000004da01007387 */ /* 0x0007e80000100800 */
[----:B------:R4:W-:Y:S04]  /*3950*/  STL [R1+0x8], R219 ;  /* 0x000008db01007387 */ /* 0x0009e80000100800 */
[----:B------:R1:W-:Y:S04]  /*3960*/  STL [R1+0xc], R220 ;  /* 0x00000cdc01007387 */ /* 0x0003e80000100800 */
[----:B------:R1:W-:Y:S04]  /*3970*/  STL [R1+0x10], R221 ;  /* 0x000010dd01007387 */ /* 0x0003e80000100800 */
[----:B------:R1:W-:Y:S04]  /*3980*/  STL [R1+0x14], R222 ;  /* 0x000014de01007387 */ /* 0x0003e80000100800 */
[----:B------:R1:W-:Y:S04]  /*3990*/  STL [R1+0x18], R223 ;  /* 0x000018df01007387 */ /* 0x0003e80000100800 */
[----:B------:R1:W-:Y:S04]  /*39a0*/  STL [R1+0x1c], R224 ;  /* 0x00001ce001007387 */ /* 0x0003e80000100800 */
[----:B0-----:R-:W4:Y:S04]  /*39b0*/  LDL.LU R211, [R1+0x2c] ;  /* 0x00002c0001d37983 */ /* 0x001f280000300800 */
[----:B------:R0:W-:Y:S04]  /*39c0*/  STL [R1+0x20], R225 ;  /* 0x000020e101007387 */ /* 0x0001e80000100800 */
[----:B------:R-:W4:Y:S04]  /*39d0*/  LDL.LU R212, [R1+0x30] ;  /* 0x0000300001d47983 */ /* 0x000f280000300800 */
[----:B------:R0:W-:Y:S04]  /*39e0*/  STL [R1+0x24], R226 ;  /* 0x000024e201007387 */ /* 0x0001e80000100800 */
[----:B------:R-:W4:Y:S04]  /*39f0*/  LDL.LU R213, [R1+0x34] ;  /* 0x0000340001d57983 */ /* 0x000f280000300800 */
[----:B------:R0:W-:Y:S04]  /*3a00*/  STL [R1+0x28], R227 ;  /* 0x000028e301007387 */ /* 0x0001e80000100800 */
[----:B------:R-:W4:Y:S04]  /*3a10*/  LDL.LU R214, [R1+0x38] ;  /* 0x0000380001d67983 */ /* 0x000f280000300800 */
[----:B------:R-:W4:Y:S04]  /*3a20*/  LDL.LU R215, [R1+0x3c] ;  /* 0x00003c0001d77983 */ /* 0x000f280000300800 */
[----:B------:R-:W4:Y:S04]  /*3a30*/  LDL.LU R216, [R1+0x40] ;  /* 0x0000400001d87983 */ /* 0x000f280000300800 */
[----:B--2---:R-:W2:Y:S04]  /*3a40*/  LDL.LU R217, [R1+0x44] ;  /* 0x0000440001d97983 */ /* 0x004ea80000300800 */
[----:B---3--:R-:W3:Y:S04]  /*3a50*/  LDL.LU R218, [R1+0x48] ;  /* 0x0000480001da7983 */ /* 0x008ee80000300800 */
[----:B----4-:R-:W4:Y:S04]  /*3a60*/  LDL.LU R219, [R1+0x4c] ;  /* 0x00004c0001db7983 */ /* 0x010f280000300800 */
[----:B-1----:R-:W4:Y:S04]  /*3a70*/  LDL.LU R220, [R1+0x50] ;  /* 0x0000500001dc7983 */ /* 0x002f280000300800 */
[----:B------:R-:W4:Y:S04]  /*3a80*/  LDL.LU R221, [R1+0x54] ;  /* 0x0000540001dd7983 */ /* 0x000f280000300800 */
[----:B------:R-:W4:Y:S04]  /*3a90*/  LDL.LU R222, [R1+0x58] ;  /* 0x0000580001de7983 */ /* 0x000f280000300800 */
[----:B------:R-:W4:Y:S04]  /*3aa0*/  LDL.LU R223, [R1+0x5c] ;  /* 0x00005c0001df7983 */ /* 0x000f280000300800 */
[----:B------:R-:W4:Y:S04]  /*3ab0*/  LDL.LU R224, [R1+0x60] ;  /* 0x0000600001e07983 */ /* 0x000f280000300800 */
[----:B0-----:R-:W4:Y:S04]  /*3ac0*/  LDL.LU R225, [R1+0x64] ;  /* 0x0000640001e17983 */ /* 0x001f280000300800 */
[----:B------:R-:W4:Y:S04]  /*3ad0*/  LDL.LU R226, [R1+0x68] ;  /* 0x0000680001e27983 */ /* 0x000f280000300800 */
[----:B------:R-:W4:Y:S01]  /*3ae0*/  LDL.LU R227, [R1+0x6c] ;  /* 0x00006c0001e37983 */ /* 0x000f220000300800 */
[----:B------:R-:W-:-:S05]  /*3af0*/  FADD R211, R135, R211 ;  /* 0x000000d387d37221 */ /* 0x000fca0000000000 */
[----:B------:R0:W-:Y:S01]  /*3b00*/  STL [R1+0x2c], R211 ;  /* 0x00002cd301007387 */ /* 0x0001e20000100800 */
[----:B------:R-:W-:-:S03]  /*3b10*/  FADD R212, R136, R212 ;  /* 0x000000d488d47221 */ /* 0x000fc60000000000 */
[----:B0-----:R0:W5:Y:S01]  /*3b20*/  LDL.LU R211, [R1+0xd8] ;  /* 0x0000d80001d37983 */ /* 0x0011620000300800 */
[----:B------:R-:W-:-:S03]  /*3b30*/  FADD R213, R137, R213 ;  /* 0x000000d589d57221 */ /* 0x000fc60000000000 */
[----:B------:R1:W-:Y:S01]  /*3b40*/  STL [R1+0x30], R212 ;  /* 0x000030d401007387 */ /* 0x0003e20000100800 */
[----:B------:R-:W-:-:S01]  /*3b50*/  FADD R214, R138, R214 ;  /* 0x000000d68ad67221 */ /* 0x000fc20000000000 */
[----:B------:R-:W-:Y:S02]  /*3b60*/  FADD R215, R139, R215 ;  /* 0x000000d78bd77221 */ /* 0x000fe40000000000 */
[----:B-1----:R0:W5:Y:S01]  /*3b70*/  LDL.LU R212, [R1+0xd4] ;  /* 0x0000d40001d47983 */ /* 0x0021620000300800 */
[----:B------:R-:W-:-:S03]  /*3b80*/  FADD R216, R140, R216 ;  /* 0x000000d88cd87221 */ /* 0x000fc60000000000 */
[----:B------:R1:W-:Y:S01]  /*3b90*/  STL [R1+0x34], R213 ;  /* 0x000034d501007387 */ /* 0x0003e20000100800 */
[----:B--2---:R-:W-:-:S03]  /*3ba0*/  FADD R217, R141, R217 ;  /* 0x000000d98dd97221 */ /* 0x004fc60000000000 */
[----:B-1----:R0:W5:Y:S01]  /*3bb0*/  LDL.LU R213, [R1+0xd0] ;  /* 0x0000d00001d57983 */ /* 0x0021620000300800 */
[----:B---3--:R-:W-:-:S03]  /*3bc0*/  FADD R218, R142, R218 ;  /* 0x000000da8eda7221 */ /* 0x008fc60000000000 */
[----:B------:R1:W-:Y:S01]  /*3bd0*/  STL [R1+0x38], R214 ;  /* 0x000038d601007387 */ /* 0x0003e20000100800 */
[----:B----4-:R-:W-:-:S01]  /*3be0*/  FADD R219, R143, R219 ;  /* 0x000000db8fdb7221 */ /* 0x010fc20000000000 */
[----:B------:R-:W-:Y:S02]  /*3bf0*/  FADD R220, R144, R220 ;  /* 0x000000dc90dc7221 */ /* 0x000fe40000000000 */
[----:B-1----:R0:W5:Y:S04]  /*3c00*/  LDL.LU R214, [R1+0xcc] ;  /* 0x0000cc0001d67983 */ /* 0x0021680000300800 */
[----:B------:R1:W-:Y:S01]  /*3c10*/  STL [R1+0x3c], R215 ;  /* 0x00003cd701007387 */ /* 0x0003e20000100800 */
[----:B------:R-:W-:-:S01]  /*3c20*/  FADD R221, R145, R221 ;  /* 0x000000dd91dd7221 */ /* 0x000fc20000000000 */
[----:B------:R-:W-:-:S02]  /*3c30*/  FADD R222, R146, R222 ;  /* 0x000000de92de7221 */ /* 0x000fc40000000000 */
[----:B-1----:R0:W5:Y:S04]  /*3c40*/  LDL.LU R215, [R1+0xc8] ;  /* 0x0000c80001d77983 */ /* 0x0021680000300800 */
[----:B------:R1:W-:Y:S01]  /*3c50*/  STL [R1+0x40], R216 ;  /* 0x000040d801007387 */ /* 0x0003e20000100800 */
[----:B------:R-:W-:-:S03]  /*3c60*/  FADD R223, R147, R223 ;  /* 0x000000df93df7221 */ /* 0x000fc60000000000 */
        /* <DEDUP_REMOVED lines=13> */
[----:B------:R1:W-:Y:S04]  /*3d40*/  STL [R1+0x54], R221 ;  /* 0x000054dd01007387 */ /* 0x0003e80000100800 */
        /* <DEDUP_REMOVED lines=12> */
[----:B-1----:R0:W5:Y:S01]  /*3e10*/  LDL.LU R227, [R1+0x98] ;  /* 0x0000980001e37983 */ /* 0x0021620000300800 */
        /* <DEDUP_REMOVED lines=82> */
[----:B0-----:R-:W-:-:S06]  /*4340*/  UMOV UR6, URZ ;  /* 0x0000003f00067c82 */ /* 0x001fcc0008000000 */
.L_x_27:
[----:B------:R-:W-:Y:S05]  /*4350*/  @!P1 BRA `(.L_x_28) ;  /* 0x0000000000049947 */ /* 0x000fea0003800000 */
[----:B------:R-:W-:Y:S01]  /*4360*/  BPT.TRAP 0x1 ;  /* 0x000000040000795c */ /* 0x000fe20000300000 */
.L_x_28:
[----:B------:R-:W-:Y:S02]  /*4370*/  UISETP.GT.U32.AND UP0, UPT, UR15, 0x1, UPT ;  /* 0x000000010f00788c */ /* 0x000fe4000bf04070 */
[----:B------:R-:W-:-:S04]  /*4380*/  ULEA UR8, UR33, UR22, 0x3 ;  /* 0x0000001621087291 */ /* 0x000fc8000f8e183f */
[----:B------:R-:W-:Y:S01]  /*4390*/  UIADD3 UR8, UR8, 0x28, URZ ;  /* 0x0000002808087890 */ /* 0x000fe2000fffe03f */
[----:B------:R-:W-:-:S03]  /*43a0*/  PLOP3.LUT P0, PT, PT, PT, UP0, 0x80, 0x0 ;  /* 0x000000000000781c */ /* 0x000fc60003f0f008 */
[----:B------:R-:W-:-:S09]  /*43b0*/  UPRMT UR8, URZ, 0x654, UR8 ;  /* 0x000006543f087896 */ /* 0x000fd20008000008 */
[----:B------:R-:W-:Y:S01]  /*43c0*/  SYNCS.ARRIVE.TRANS64.RED.A1T0 RZ, [UR8], RZ ;  /* 0x000000ffffff79a7 */ /* 0x000fe20008100408 */
[----:B------:R-:W-:Y:S05]  /*43d0*/  @P0 BRA `(.L_x_29) ;  /* 0x0000000000040947 */ /* 0x000fea0003800000 */
[----:B------:R-:W-:Y:S01]  /*43e0*/  BPT.TRAP 0x1 ;  /* 0x000000040000795c */ /* 0x000fe20000300000 */
.L_x_29:
[----:B------:R-:W-:Y:S02]  /*43f0*/  UISETP.GT.AND UP2, UPT, UR25, 0x1, UPT ;  /* 0x000000011900788c */ /* 0x000fe4000bf44270 */
[----:B------:R-:W-:Y:S02]  /*4400*/  UIADD3 UR24, UR24, 0x1, URZ ;  /* 0x0000000118187890 */ /* 0x000fe4000fffe03f */
[----:B------:R-:W-:Y:S02]  /*4410*/  UIADD3 UR33, UR33, 0x1, URZ ;  /* 0x0000000121217890 */ /* 0x000fe4000fffe03f */
[----:B------:R-:W-:Y:S01]  /*4420*/  PLOP3.LUT P0, PT, PT, PT, UP2, 0x80, 0x0 ;  /* 0x000000000000781c */ /* 0x000fe20003f0f028 */
[----:B------:R-:W-:Y:S02]  /*4430*/  UISETP.NE.AND UP0, UPT, UR24, 0x5, UPT ;  /* 0x000000051800788c */ /* 0x000fe4000bf05270 */
[----:B------:R-:W-:Y:S02]  /*4440*/  UIADD3 UR9, UR25, -0x1, URZ ;  /* 0xffffffff19097890 */ /* 0x000fe4000fffe03f */
[----:B------:R-:W-:-:S02]  /*4450*/  USEL UR8, URZ, 0x1, UP0 ;  /* 0x000000013f087887 */ /* 0x000fc40008000000 */
[----:B------:R-:W-:Y:S02]  /*4460*/  UISETP.NE.AND UP1, UPT, UR33, 0x5, UPT ;  /* 0x000000052100788c */ /* 0x000fe4000bf25270 */
[----:B------:R-:W-:Y:S02]  /*4470*/  ULOP3.LUT UR23, UR23, UR8, URZ, 0x3c, !UPT ;  /* 0x0000000817177292 */ /* 0x000fe4000f8e3c3f */
[----:B------:R-:W-:Y:S02]  /*4480*/  USEL UR24, UR24, URZ, UP0 ;  /* 0x0000003f18187287 */ /* 0x000fe40008000000 */
[----:B------:R-:W-:Y:S01]  /*4490*/  USEL UR33, UR33, URZ, UP1 ;  /* 0x0000003f21217287 */ /* 0x000fe20008800000 */
[----:B------:R-:W-:Y:S01]  /*44a0*/  UMOV UR8, 0x1 ;  /* 0x0000000100087882 */ /* 0x000fe20000000000 */
[----:B------:R-:W-:Y:S01]  /*44b0*/  UMOV UR25, UR9 ;  /* 0x0000000900197c82 */ /* 0x000fe20008000000 */
[----:B------:R-:W-:Y:S09]  /*44c0*/  @P0 BRA `(.L_x_30) ;  /* 0xffffffec00500947 */ /* 0x000ff2000383ffff */
.L_x_22:
[----:B------:R-:W-:-:S04]  /*44d0*/  UISETP.NE.AND UP0, UPT, UR6, URZ, UPT ;  /* 0x0000003f0600728c */ /* 0x000fc8000bf05270 */
[----:B------:R-:W-:-:S06]  /*44e0*/  USEL UR6, URZ, 0x1, !UP0 ;  /* 0x000000013f067887 */ /* 0x000fcc000c000000 */
[----:B------:R-:W-:-:S13]  /*44f0*/  ISETP.NE.AND P0, PT, RZ, UR6, PT ;  /* 0x00000006ff007c0c */ /* 0x000fda000bf05270 */
[----:B------:R-:W-:Y:S05]  /*4500*/  @!P0 BRA `(.L_x_31) ;  /* 0x0000000c00c48947 */ /* 0x000fea0003800000 */
[----:B------:R-:W-:Y:S02]  /*4510*/  WARPGROUP.DEPBAR.LE gsb0, 0x0 ;  /* 0x00008000000079c5 */ /* 0x000fe40000010000 */
[----:B-----5:R-:W-:Y:S01]  /*4520*/  FADD R227, R25, R227 ;  /* 0x000000e319e37221 */ /* 0x020fe20000000000 */
[----:B------:R-:W-:-:S04]  /*4530*/  FADD R228, R24, R228 ;  /* 0x000000e418e47221 */ /* 0x000fc80000000000 */
[----:B------:R2:W-:Y:S04]  /*4540*/  STL [R1+0x98], R227 ;  /* 0x000098e301007387 */ /* 0x0005e80000100800 */
[----:B--2---:R-:W2:Y:S04]  /*4550*/  LDL.LU R227, [R1+0x6c] ;  /* 0x00006c0001e37983 */ /* 0x004ea80000300800 */
[----:B--2---:R2:W-:Y:S04]  /*4560*/  STL [R1+0x9c], R227 ;  /* 0x00009ce301007387 */ /* 0x0045e80000100800 */
        /* <DEDUP_REMOVED lines=52> */
[----:B--2---:R-:W2:Y:S01]  /*48b0*/  LDL.LU R227, [R1] ;  /* 0x0000000001e37983 */ /* 0x004ea20000300800 */
[----:B------:R-:W-:Y:S01]  /*48c0*/  FADD R226, R26, R226 ;  /* 0x000000e21ae27221 */ /* 0x000fe20000000000 */
        /* <DEDUP_REMOVED lines=97> */
[----:B--2---:R-:W-:-:S05]  /*4ee0*/  FADD R227, R124, R227 ;  /* 0x000000e37ce37221 */ /* 0x004fca0000000000 */
[----:B------:R2:W-:Y:S04]  /*4ef0*/  STL [R1], R227 ;  /* 0x000000e301007387 */ /* 0x0005e80000100800 */
[----:B--2---:R-:W2:Y:S02]  /*4f00*/  LDL.LU R227, [R1+0x104] ;  /* 0x0001040001e37983 */ /* 0x004ea40000300800 */
[----:B--2---:R-:W-:-:S05]  /*4f10*/  FADD R227, R125, R227 ;  /* 0x000000e37de37221 */ /* 0x004fca0000000000 */
[----:B------:R2:W-:Y:S04]  /*4f20*/  STL [R1+0x4], R227 ;  /* 0x000004e301007387 */ /* 0x0005e80000100800 */
        /* <DEDUP_REMOVED lines=78> */
[----:B--2---:R2:W5:Y:S02]  /*5410*/  LDL.LU R227, [R1+0x98] ;  /* 0x0000980001e37983 */ /* 0x0045640000300800 */
.L_x_31:
[----:B-1----:R-:W-:-:S04]  /*5420*/  IMAD.U32 R229, RZ, RZ, UR26 ;  /* 0x0000001affe57e24 */ /* 0x002fc8000f8e00ff */
[----:B------:R1:W-:Y:S01]  /*5430*/  SYNCS.ARRIVE.TRANS64.A1T0 RZ, [R229+UR28], RZ ;  /* 0x000000ffe5ff79a7 */ /* 0x0003e2000810001c */
[----:B------:R-:W-:Y:S02]  /*5440*/  WARPGROUP.DEPBAR.LE gsb0, 0x0 ;  /* 0x00008000000079c5 */ /* 0x000fe40000010000 */
[----:B------:R-:W3:Y:S02]  /*5450*/  LDC R24, c[0x0][0x28c] ;  /* 0x0000a300ff187b82 */ /* 0x000ee40000000800 */
[----:B---3--:R-:W-:-:S13]  /*5460*/  ISETP.GE.AND P0, PT, R24, 0x1, PT ;  /* 0x000000011800780c */ /* 0x008fda0003f06270 */
[----:B-1----:R-:W-:Y:S05]  /*5470*/  @!P0 BRA `(.L_x_32) ;  /* 0x0000000000408947 */ /* 0x002fea0003800000 */
[----:B------:R-:W-:-:S06]  /*5480*/  UISETP.NE.AND UP0, UPT, UR30, 0x3, UPT ;  /* 0x000000031e00788c */ /* 0x000fcc000bf05270 */
[----:B------:R-:W-:-:S13]  /*5490*/  PLOP3.LUT P0, PT, PT, PT, UP0, 0x80, 0x0 ;  /* 0x000000000000781c */ /* 0x000fda0003f0f008 */
[----:B------:R-:W-:Y:S05]  /*54a0*/  @!P0 BRA `(.L_x_33) ;  /* 0x0000000000048947 */ /* 0x000fea0003800000 */
[----:B------:R-:W-:Y:S01]  /*54b0*/  BPT.TRAP 0x1 ;  /* 0x000000040000795c */ /* 0x000fe20000300000 */
.L_x_33:
[----:B------:R-:W-:Y:S02]  /*54c0*/  UIADD3 UR8, UR19, UR5, URZ ;  /* 0x0000000513087290 */ /* 0x000fe4000fffe03f */
[----:B------:R-:W-:Y:S02]  /*54d0*/  UISETP.GT.U32.AND UP0, UPT, UR15, 0x1, UPT ;  /* 0x000000010f00788c */ /* 0x000fe4000bf04070 */
[----:B------:R-:W-:-:S04]  /*54e0*/  UIMAD.WIDE.U32 UR6, UR8, -0x33333333, URZ ;  /* 0xcccccccd080678a5 */ /* 0x000fc8000f8e003f */
[----:B------:R-:W-:Y:S01]  /*54f0*/  USHF.R.U32.HI UR6, URZ, 0x2, UR7 ;  /* 0x000000023f067899 */ /* 0x000fe20008011607 */
[----:B------:R-:W-:-:S03]  /*5500*/  PLOP3.LUT P0, PT, PT, PT, UP0, 0x80, 0x0 ;  /* 0x000000000000781c */ /* 0x000fc60003f0f008 */
[----:B------:R-:W-:-:S04]  /*5510*/  UIMAD UR8, UR6, -0x5, UR8 ;  /* 0xfffffffb060878a4 */ /* 0x000fc8000f8e0208 */
[----:B------:R-:W-:-:S04]  /*5520*/  ULEA UR8, UR8, UR22, 0x3 ;  /* 0x0000001608087291 */ /* 0x000fc8000f8e183f */
[----:B------:R-:W-:-:S04]  /*5530*/  UIADD3 UR8, UR8, 0x28, URZ ;  /* 0x0000002808087890 */ /* 0x000fc8000fffe03f */
[----:B------:R-:W-:-:S09]  /*5540*/  UPRMT UR8, URZ, 0x654, UR8 ;  /* 0x000006543f087896 */ /* 0x000fd20008000008 */
[----:B------:R-:W-:Y:S01]  /*5550*/  SYNCS.ARRIVE.TRANS64.RED.A1T0 RZ, [UR8], RZ ;  /* 0x000000ffffff79a7 */ /* 0x000fe20008100408 */
[----:B------:R-:W-:Y:S05]  /*5560*/  @P0 BRA `(.L_x_32) ;  /* 0x0000000000040947 */ /* 0x000fea0003800000 */
[----:B------:R-:W-:Y:S01]  /*5570*/  BPT.TRAP 0x1 ;  /* 0x000000040000795c */ /* 0x000fe20000300000 */
.L_x_32:
[----:B-----5:R1:W-:Y:S01]  /*5580*/  STL [R1+0x98], R0 ;  /* 0x0000980001007387 */ /* 0x0203e20000100800 */
[----:B------:R-:W-:Y:S01]  /*5590*/  IMAD.U32 R24, RZ, RZ, UR27 ;  /* 0x0000001bff187e24 */ /* 0x000fe2000f8e00ff */
[----:B------:R-:W-:Y:S01]  /*55a0*/  UIADD3 UR5, UR29, UR5, URZ ;  /* 0x000000051d057290 */ /* 0x000fe2000fffe03f */
[----:B------:R-:W3:Y:S01]  /*55b0*/  LDC R35, c[0x0][0x288] ;  /* 0x0000a200ff237b82 */ /* 0x000ee20000000800 */
[----:B-1----:R-:W4:Y:S02]  /*55c0*/  LDL R0, [R1+0x84] ;  /* 0x0000840001007983 */ /* 0x002f240000100800 */
[----:B------:R-:W-:Y:S01]  /*55d0*/  SHF.L.U32 R24, R24, 0x1f, RZ ;  /* 0x0000001f18187819 */ /* 0x000fe200000006ff */
[----:B------:R-:W-:Y:S02]  /*55e0*/  UISETP.GT.U32.AND UP0, UPT, UR5, 0x4, UPT ;  /* 0x000000040500788c */ /* 0x000fe4000bf04070 */
[----:B------:R-:W-:Y:S01]  /*55f0*/  UISETP.GE.U32.AND UP1, UPT, UR29, 0x5, UPT ;  /* 0x000000051d00788c */ /* 0x000fe2000bf26070 */
[----:B------:R-:W1:Y:S01]  /*5600*/  SYNCS.PHASECHK.TRANS64.TRYWAIT P0, [UR18+0x8], R24 ;  /* 0x00000818ff0075a7 */ /* 0x000e620008000152 */
[----:B------:R-:W-:-:S02]  /*5610*/  UISETP.LT.U32.AND UP0, UPT, UR29, 0x5, UP0 ;  /* 0x000000051d00788c */ /* 0x000fc40008701070 */
[----:B------:R-:W-:Y:S02]  /*5620*/  UIMAD.WIDE.U32 UR6, UR5, -0x33333333, URZ ;  /* 0xcccccccd050678a5 */ /* 0x000fe4000f8e003f */
[----:B------:R-:W-:Y:S02]  /*5630*/  USEL UR8, URZ, 0x1, !UP0 ;  /* 0x000000013f087887 */ /* 0x000fe4000c000000 */
[----:B------:R-:W-:Y:S01]  /*5640*/  USHF.R.U32.HI UR6, URZ, 0x2, UR7 ;  /* 0x000000023f067899 */ /* 0x000fe20008011607 */
[----:B----4-:R-:W-:Y:S02]  /*5650*/  IMAD.SHL.U32 R32, R0, 0x2, RZ ;  /* 0x0000000200207824 */ /* 0x010fe400078e00ff */
[----:B------:R4:W5:Y:S01]  /*5660*/  LDL.LU R0, [R1+0x98] ;  /* 0x0000980001007983 */ /* 0x0009620000300800 */
[----:B------:R-:W-:Y:S02]  /*5670*/  ULOP3.LUT UR4, UR4, UR8, URZ, 0x3c, !UPT ;  /* 0x0000000804047292 */ /* 0x000fe4000f8e3c3f */
[----:B------:R-:W-:Y:S01]  /*5680*/  UIMAD UR5, UR6, -0x5, UR5 ;  /* 0xfffffffb060578a4 */ /* 0x000fe2000f8e0205 */
[----:B------:R-:W-:Y:S01]  /*5690*/  SHF.R.S32.HI R33, RZ, 0x1f, R32 ;  /* 0x0000001fff217819 */ /* 0x000fe20000011420 */
[----:B------:R-:W-:Y:S01]  /*56a0*/  @UP1 ULOP3.LUT UR4, UR4, 0x1, UR6, 0x78, !UPT ;  /* 0x0000000104041892 */ /* 0x000fe2000f8e7806 */
[----:B-1-3--:R-:W-:Y:S11]  /*56b0*/  @!P0 BRA `(.L_x_34) ;  /* 0x000000a800a08947 */ /* 0x00aff60003800000 */
.L_x_321:
[----:B------:R3:W-:Y:S01]  /*56c0*/  STL [R1+0xa0], R3 ;  /* 0x0000a00301007387 */ /* 0x0007e20000100800 */
[----:B------:R-:W-:Y:S01]  /*56d0*/  ULDC.64 UR6, c[0x0][0x5d0] ;  /* 0x0001740000067ab9 */ /* 0x000fe20000000a00 */
[----:B------:R-:W-:Y:S02]  /*56e0*/  ULDC UR8, c[0x0][0x284] ;  /* 0x0000a10000087ab9 */ /* 0x000fe40000000800 */
[----:B---3--:R-:W3:Y:S04]  /*56f0*/  LDL.LU R3, [R1+0x80] ;  /* 0x0000800001037983 */ /* 0x008ee80000300800 */
[----:B------:R0:W-:Y:S04]  /*5700*/  STL [R1+0x9c], R2 ;  /* 0x00009c0201007387 */ /* 0x0001e80000100800 */
[----:B0-----:R-:W2:Y:S04]  /*5710*/  LDL R2, [R1+0x7c] ;  /* 0x00007c0001027983 */ /* 0x001ea80000100800 */
[----:B-----5:R0:W-:Y:S04]  /*5720*/  STL [R1+0x98], R0 ;  /* 0x0000980001007387 */ /* 0x0201e80000100800 */
[----:B0-----:R-:W4:Y:S01]  /*5730*/  LDL R0, [R1+0x70] ;  /* 0x0000700001007983 */ /* 0x001f220000100800 */
[----:B---3--:R-:W-:-:S03]  /*5740*/  IMAD.SHL.U32 R37, R3, 0x100, RZ ;  /* 0x0000010003257824 */ /* 0x008fc600078e00ff */
[----:B------:R0:W5:Y:S01]  /*5750*/  LDL.LU R3, [R1+0xa0] ;  /* 0x0000a00001037983 */ /* 0x0001620000300800 */
[----:B--2---:R-:W-:-:S03]  /*5760*/  IMAD.SHL.U32 R34, R2, 0x40, RZ ;  /* 0x0000004002227824 */ /* 0x004fc600078e00ff */
[----:B------:R0:W5:Y:S01]  /*5770*/  LDL.LU R2, [R1+0x9c] ;  /* 0x00009c0001027983 */ /* 0x0001620000300800 */
[----:B----4-:R-:W-:Y:S01]  /*5780*/  SHF.R.S32.HI R38, RZ, 0x1f, R0 ;  /* 0x0000001fff267819 */ /* 0x010fe20000011400 */
[----:B-1----:R-:W-:-:S04]  /*5790*/  IMAD.WIDE.U32 R24, R0, UR6, R32 ;  /* 0x0000000600187c25 */ /* 0x002fc8000f8e0020 */
[----:B------:R-:W-:-:S04]  /*57a0*/  IMAD R26, R38, UR6, RZ ;  /* 0x00000006261a7c24 */ /* 0x000fc8000f8e02ff */
[----:B------:R-:W-:Y:S02]  /*57b0*/  IMAD R27, R0, UR7, R26 ;  /* 0x00000007001b7c24 */ /* 0x000fe4000f8e021a */
[----:B------:R0:W5:Y:S01]  /*57c0*/  LDL.LU R0, [R1+0x98] ;  /* 0x0000980001007983 */ /* 0x0001620000300800 */
[----:B------:R-:W-:-:S04]  /*57d0*/  ISETP.GE.AND P0, PT, R34, UR8, PT ;  /* 0x0000000822007c0c */ /* 0x000fc8000bf06270 */
[C---:B------:R-:W-:Y:S02]  /*57e0*/  ISETP.GE.OR P0, PT, R37.reuse, R35, P0 ;  /* 0x000000232500720c */ /* 0x040fe40000706670 */
[----:B------:R-:W-:Y:S02]  /*57f0*/  SHF.R.S32.HI R36, RZ, 0x1f, R37 ;  /* 0x0000001fff247819 */ /* 0x000fe40000011425 */
[----:B------:R-:W-:-:S04]  /*5800*/  IADD3 R24, P1, R37, R24, RZ ;  /* 0x0000001825187210 */ /* 0x000fc80007f3e0ff */
[----:B------:R-:W-:-:S05]  /*5810*/  IADD3.X R25, R36, R25, R27, P1, !PT ;  /* 0x0000001924197210 */ /* 0x000fca0000ffe41b */
[----:B0-----:R-:W-:Y:S05]  /*5820*/  @P0 BRA `(.L_x_35) ;  /* 0x0000008c00d40947 */ /* 0x001fea0003800000 */
[----:B------:R0:W-:Y:S01]  /*5830*/  STL.64 [R1+0xa8], R4 ;  /* 0x0000a80401007387 */ /* 0x0001e20000100a00 */
[----:B------:R-:W1:Y:S01]  /*5840*/  LDC.64 R28, c[0x0][0x5c8] ;  /* 0x00017200ff1c7b82 */ /* 0x000e620000000a00 */
[----:B------:R-:W-:Y:S02]  /*5850*/  ULDC.64 UR6, c[0x0][0x5c0] ;  /* 0x0001700000067ab9 */ /* 0x000fe40000000a00 */
[----:B0-----:R-:W2:Y:S04]  /*5860*/  LDL.64 R4, [R1+0x88] ;  /* 0x0000880001047983 */ /* 0x001ea80000100a00 */
[----:B-----5:R0:W-:Y:S04]  /*5870*/  STL [R1+0xa0], R3 ;  /* 0x0000a00301007387 */ /* 0x0201e80000100800 */
[----:B0-----:R-:W2:Y:S04]  /*5880*/  LDL.LU R3, [R1+0x7c] ;  /* 0x00007c0001037983 */ /* 0x001ea80000300800 */
[----:B------:R0:W-:Y:S04]  /*5890*/  STL [R1+0x9c], R2 ;  /* 0x00009c0201007387 */ /* 0x0001e80000100800 */
[----:B0-----:R-:W3:Y:S04]  /*58a0*/  LDL R2, [R1+0x84] ;  /* 0x0000840001027983 */ /* 0x001ee80000100800 */
[----:B------:R0:W-:Y:S04]  /*58b0*/  STL [R1+0x98], R0 ;  /* 0x0000980001007387 */ /* 0x0001e80000100800 */
[----:B0-----:R-:W4:Y:S01]  /*58c0*/  LDL R0, [R1+0x90] ;  /* 0x0000900001007983 */ /* 0x001f220000100800 */
[----:B--2---:R-:W-:-:S03]  /*58d0*/  IMAD.WIDE R30, R3, 0x40, R4 ;  /* 0x00000040031e7825 */ /* 0x004fc600078e0204 */
[----:B------:R0:W5:Y:S01]  /*58e0*/  LDL.LU.64 R4, [R1+0xa8] ;  /* 0x0000a80001047983 */ /* 0x0001620000300a00 */
[-C--:B-1----:R-:W-:Y:S02]  /*58f0*/  IMAD R26, R31, R28.reuse, RZ ;  /* 0x0000001c1f1a7224 */ /* 0x082fe400078e02ff */
[C---:B------:R-:W-:Y:S01]  /*5900*/  IMAD.WIDE.U32 R24, R30.reuse, R28, R24 ;  /* 0x0000001c1e187225 */ /* 0x040fe200078e0018 */
[----:B------:R0:W5:Y:S03]  /*5910*/  LDL.LU R3, [R1+0xa0] ;  /* 0x0000a00001037983 */ /* 0x0001660000300800 */
[----:B------:R-:W-:Y:S01]  /*5920*/  IMAD R27, R30, R29, R26 ;  /* 0x0000001d1e1b7224 */ /* 0x000fe200078e021a */
[----:B------:R-:W-:Y:S02]  /*5930*/  LEA R26, P0, R28, R24, 0x3 ;  /* 0x000000181c1a7211 */ /* 0x000fe400078018ff */
[----:B------:R-:W-:Y:S01]  /*5940*/  IADD3 R24, P1, R24, UR6, RZ ;  /* 0x0000000618187c10 */ /* 0x000fe2000ff3e0ff */
[----:B------:R-:W-:Y:S01]  /*5950*/  IMAD.IADD R27, R25, 0x1, R27 ;  /* 0x00000001191b7824 */ /* 0x000fe200078e021b */
[----:B------:R-:W-:-:S04]  /*5960*/  IADD3 R26, P3, R26, UR6, RZ ;  /* 0x000000061a1a7c10 */ /* 0x000fc8000ff7e0ff */
[----:B------:R-:W-:Y:S01]  /*5970*/  LEA.HI.X R29, R28, R27, R29, 0x3, P0 ;  /* 0x0000001b1c1d7211 */ /* 0x000fe200000f1c1d */
[----:B---3--:R-:W-:Y:S01]  /*5980*/  IMAD R28, R2, -0x2, R35 ;  /* 0xfffffffe021c7824 */ /* 0x008fe200078e0223 */
[----:B------:R-:W-:Y:S01]  /*5990*/  FSETP.NEU.AND P0, PT, RZ, UR31, PT ;  /* 0x0000001fff007c0b */ /* 0x000fe2000bf0d000 */
[----:B------:R0:W5:Y:S01]  /*59a0*/  LDL.LU R2, [R1+0x9c] ;  /* 0x00009c0001027983 */ /* 0x0001620000300800 */
[----:B------:R-:W-:Y:S01]  /*59b0*/  IADD3.X R25, R27, UR7, RZ, P1, !PT ;  /* 0x000000071b197c10 */ /* 0x000fe20008ffe4ff */
[----:B------:R-:W-:Y:S01]  /*59c0*/  BSSY B0, `(.L_x_35) ;  /* 0x00008db000007945 */ /* 0x000fe20003800000 */
[----:B------:R-:W-:Y:S01]  /*59d0*/  IADD3.X R27, R29, UR7, RZ, P3, !PT ;  /* 0x000000071d1b7c10 */ /* 0x000fe20009ffe4ff */
[----:B----4-:R-:W-:Y:S02]  /*59e0*/  IMAD.IADD R39, R0, 0x1, -R34 ;  /* 0x0000000100277824 */ /* 0x010fe400078e0a22 */
[----:B------:R0:W5:Y:S01]  /*59f0*/  LDL.LU R0, [R1+0x98] ;  /* 0x0000980001007983 */ /* 0x0001620000300800 */
[----:B------:R-:W-:-:S05]  /*5a00*/  IMAD.IADD R34, R28, 0x1, -R37 ;  /* 0x000000011c227824 */ /* 0x000fca00078e0a25 */
[----:B------:R-:W-:Y:S05]  /*5a10*/  @!P0 BRA `(.L_x_36) ;  /* 0x0000006800dc8947 */ /* 0x000fea0003800000 */
[----:B-----5:R1:W-:Y:S01]  /*5a20*/  STL [R1+0x98], R0 ;  /* 0x0000980001007387 */ /* 0x0203e20000100800 */
[----:B------:R-:W-:Y:S01]  /*5a30*/  ULDC.64 UR6, c[0x0][0x5b8] ;  /* 0x00016e0000067ab9 */ /* 0x000fe20000000a00 */
[----:B------:R-:W-:Y:S02]  /*5a40*/  ULDC.64 UR8, c[0x0][0x5a8] ;  /* 0x00016a0000087ab9 */ /* 0x000fe40000000a00 */
[----:B-1----:R-:W2:Y:S01]  /*5a50*/  LDL.LU R0, [R1+0x70] ;  /* 0x0000700001007983 */ /* 0x002ea20000300800 */
[----:B------:R-:W-:Y:S01]  /*5a60*/  IMAD R28, R38, UR6, RZ ;  /* 0x00000006261c7c24 */ /* 0x000fe2000f8e02ff */
[----:B------:R-:W-:Y:S01]  /*5a70*/  BSSY B1, `(.L_x_37) ;  /* 0x0000011000017945 */ /* 0x000fe20003800000 */
[----:B--2---:R-:W-:-:S04]  /*5a80*/  IMAD.WIDE.U32 R32, R0, UR6, R32 ;  /* 0x0000000600207c25 */ /* 0x004fc8000f8e0020 */
[----:B------:R-:W-:Y:S01]  /*5a90*/  IMAD R29, R0, UR7, R28 ;  /* 0x00000007001d7c24 */ /* 0x000fe2000f8e021c */
[----:B------:R-:W-:Y:S01]  /*5aa0*/  IADD3 R32, P0, R37, R32, RZ ;  /* 0x0000002025207210 */ /* 0x000fe20007f1e0ff */
[----:B------:R1:W5:Y:S01]  /*5ab0*/  LDL.LU R0, [R1+0x98] ;  /* 0x0000980001007983 */ /* 0x0003620000300800 */
[----:B------:R-:W-:Y:S02]  /*5ac0*/  ULDC.64 UR6, c[0x0][0x5b0] ;  /* 0x00016c0000067ab9 */ /* 0x000fe40000000a00 */
[----:B------:R-:W-:Y:S01]  /*5ad0*/  IADD3.X R33, R36, R33, R29, P0, !PT ;  /* 0x0000002124217210 */ /* 0x000fe200007fe41d */
[----:B------:R-:W-:Y:S01]  /*5ae0*/  IMAD R35, R31, UR6, RZ ;  /* 0x000000061f237c24 */ /* 0x000fe2000f8e02ff */
[----:B------:R-:W-:Y:S01]  /*5af0*/  ISETP.GE.AND P0, PT, R39, 0x1, PT ;  /* 0x000000012700780c */ /* 0x000fe20003f06270 */
[----:B------:R-:W-:-:S03]  /*5b00*/  IMAD.WIDE.U32 R28, R30, UR6, R32 ;  /* 0x000000061e1c7c25 */ /* 0x000fc6000f8e0020 */
[----:B------:R-:W-:Y:S01]  /*5b10*/  ISETP.LT.OR P4, PT, R34, 0x1, !P0 ;  /* 0x000000012200780c */ /* 0x000fe20004781670 */
[----:B------:R-:W-:Y:S01]  /*5b20*/  IMAD R35, R30, UR7, R35 ;  /* 0x000000071e237c24 */ /* 0x000fe2000f8e0223 */
[----:B------:R-:W-:-:S04]  /*5b30*/  IADD3 R28, P1, R28, UR8, RZ ;  /* 0x000000081c1c7c10 */ /* 0x000fc8000ff3e0ff */
[--C-:B------:R-:W-:Y:S02]  /*5b40*/  IADD3.X R29, R29, UR9, R35.reuse, P1, !PT ;  /* 0x000000091d1d7c10 */ /* 0x100fe40008ffe423 */
[----:B------:R-:W-:-:S05]  /*5b50*/  PRMT R35, RZ, 0x7610, R35 ;  /* 0x00007610ff237816 */ /* 0x000fca0000000023 */
[----:B-1----:R-:W-:Y:S05]  /*5b60*/  @P4 BRA `(.L_x_38) ;  /* 0x0000000000044947 */ /* 0x002fea0003800000 */
[----:B------:R1:W5:Y:S02]  /*5b70*/  LDG.E.U8 R35, desc[UR20][R28.64] ;  /* 0x000000141c237981 */ /* 0x000364000c1e1100 */
.L_x_38:
[----:B------:R-:W-:Y:S05]  /*5b80*/  BSYNC B1 ;  /* 0x0000000000017941 */ /* 0x000fea0003800000 */
.L_x_37:
[----:B-----5:R-:W-:Y:S01]  /*5b90*/  LOP3.LUT R35, R35, 0xff, RZ, 0xc0, !PT ;  /* 0x000000ff23237812 */ /* 0x020fe200078ec0ff */
[----:B------:R-:W-:Y:S01]  /*5ba0*/  BSSY B1, `(.L_x_39) ;  /* 0x000000b000017945 */ /* 0x000fe20003800000 */
[----:B------:R-:W-:Y:S02]  /*5bb0*/  ISETP.LT.OR P3, PT, R34, 0x2, !P0 ;  /* 0x000000022200780c */ /* 0x000fe40004761670 */
[----:B------:R-:W-:-:S05]  /*5bc0*/  F2FP.F16.E4M3.UNPACK_B R35, R35 ;  /* 0x00000023ff23723e */ /* 0x000fca00020006ff */
[----:B------:R-:W-:-:S05]  /*5bd0*/  HADD2.F32 R35, -RZ, R35.H0_H0 ;  /* 0x20000023ff237230 */ /* 0x000fca0000004100 */
[----:B------:R-:W-:-:S04]  /*5be0*/  FMUL R35, R35, UR31 ;  /* 0x0000001f23237c20 */ /* 0x000fc80008400000 */
[----:B------:R-:W-:-:S05]  /*5bf0*/  FFMA R35, R228, UR32, R35 ;  /* 0x00000020e4237c23 */ /* 0x000fca0008000023 */
[----:B------:R-:W-:Y:S02]  /*5c00*/  F2FP.SATFINITE.E4M3.F32.PACK_AB_MERGE_C R37, RZ, R35, RZ ;  /* 0x00000023ff25723e */ /* 0x000fe400048070ff */
[----:B------:R-:W-:-:S03]  /*5c10*/  PRMT R35, RZ, 0x7610, R35 ;  /* 0x00007610ff237816 */ /* 0x000fc60000000023 */
[----:B------:R2:W-:Y:S01]  /*5c20*/  @!P4 STG.E.U8 desc[UR20][R24.64], R37 ;  /* 0x000000251800c986 */ /* 0x0005e2000c101114 */
[----:B------:R-:W-:Y:S05]  /*5c30*/  @P3 BRA `(.L_x_40) ;  /* 0x0000000000043947 */ /* 0x000fea0003800000 */
[----:B------:R3:W5:Y:S02]  /*5c40*/  LDG.E.U8 R35, desc[UR20][R28.64+0x1] ;  /* 0x000001141c237981 */ /* 0x000764000c1e1100 */
.L_x_40:
[----:B------:R-:W-:Y:S05]  /*5c50*/  BSYNC B1 ;  /* 0x0000000000017941 */ /* 0x000fea0003800000 */
.L_x_39:
[----:B-----5:R-:W-:Y:S01]  /*5c60*/  LOP3.LUT R35, R35, 0xff, RZ, 0xc0, !PT ;  /* 0x000000ff23237812 */ /* 0x020fe200078ec0ff */
[----:B------:R-:W-:Y:S01]  /*5c70*/  BSSY B1, `(.L_x_41) ;  /* 0x0000013000017945 */ /* 0x000fe20003800000 */
[----:B--2---:R-:W-:Y:S02]  /*5c80*/  IADD3 R37, P1, R30, 0x8, RZ ;  /* 0x000000081e257810 */ /* 0x004fe40007f3e0ff */
[----:B------:R-:W-:-:S03]  /*5c90*/  F2FP.F16.E4M3.UNPACK_B R35, R35 ;  /* 0x00000023ff23723e */ /* 0x000fc600020006ff */
[----:B------:R-:W-:Y:S01]  /*5ca0*/  IMAD.X R31, RZ, RZ, R31, P1 ;  /* 0x000000ffff1f7224 */ /* 0x000fe200008e061f */
[----:B------:R-:W-:Y:S01]  /*5cb0*/  ISETP.GE.AND P1, PT, R39, 0x9, PT ;  /* 0x000000092700780c */ /* 0x000fe20003f26270 */
[----:B------:R-:W-:Y:S02]  /*5cc0*/  HADD2.F32 R35, -RZ, R35.H0_H0 ;  /* 0x20000023ff237230 */ /* 0x000fe40000004100 */
[----:B------:R-:W-:Y:S01]  /*5cd0*/  IMAD R36, R31, UR6, RZ ;  /* 0x000000061f247c24 */ /* 0x000fe2000f8e02ff */
[----:B------:R-:W-:Y:S01]  /*5ce0*/  ISETP.LT.OR P5, PT, R34, 0x1, !P1 ;  /* 0x000000012200780c */ /* 0x000fe20004fa1670 */
[----:B------:R-:W-:-:S04]  /*5cf0*/  IMAD.WIDE.U32 R32, R37, UR6, R32 ;  /* 0x0000000625207c25 */ /* 0x000fc8000f8e0020 */
[----:B------:R-:W-:Y:S01]  /*5d00*/  FMUL R30, R35, UR31 ;  /* 0x0000001f231e7c20 */ /* 0x000fe20008400000 */
[----:B------:R-:W-:-:S03]  /*5d10*/  IMAD R37, R37, UR7, R36 ;  /* 0x0000000725257c24 */ /* 0x000fc6000f8e0224 */
[----:B------:R-:W-:Y:S01]  /*5d20*/  FFMA R227, R227, UR32, R30 ;  /* 0x00000020e3e37c23 */ /* 0x000fe2000800001e */
[----:B------:R-:W-:Y:S02]  /*5d30*/  IADD3 R30, P4, R32, UR8, RZ ;  /* 0x00000008201e7c10 */ /* 0x000fe4000ff9e0ff */
[----:B------:R-:W-:Y:S02]  /*5d40*/  PRMT R32, RZ, 0x7610, R32 ;  /* 0x00007610ff207816 */ /* 0x000fe40000000020 */
[----:B------:R-:W-:Y:S02]  /*5d50*/  F2FP.SATFINITE.E4M3.F32.PACK_AB_MERGE_C R227, RZ, R227, RZ ;  /* 0x000000e3ffe3723e */ /* 0x000fe400048070ff */
[----:B------:R-:W-:-:S03]  /*5d60*/  IADD3.X R31, R33, UR9, R37, P4, !PT ;  /* 0x00000009211f7c10 */ /* 0x000fc6000a7fe425 */
[----:B------:R2:W-:Y:S01]  /*5d70*/  @!P3 STG.E.U8 desc[UR20][R24.64+0x1], R227 ;  /* 0x000001e31800b986 */ /* 0x0005e2000c101114 */
[----:B------:R-:W-:Y:S05]  /*5d80*/  @P5 BRA `(.L_x_42) ;  /* 0x0000000000045947 */ /* 0x000fea0003800000 */
[----:B------:R4:W5:Y:S02]  /*5d90*/  LDG.E.U8 R32, desc[UR20][R30.64] ;  /* 0x000000141e207981 */ /* 0x000964000c1e1100 */
.L_x_42:
[----:B------:R-:W-:Y:S05]  /*5da0*/  BSYNC B1 ;  /* 0x0000000000017941 */ /* 0x000fea0003800000 */
.L_x_41:
[----:B-----5:R-:W-:Y:S01]  /*5db0*/  LOP3.LUT R32, R32, 0xff, RZ, 0xc0, !PT ;  /* 0x000000ff20207812 */ /* 0x020fe200078ec0ff */
[----:B------:R-:W-:Y:S01]  /*5dc0*/  BSSY B1, `(.L_x_43) ;  /* 0x000000b000017945 */ /* 0x000fe20003800000 */
[----:B------:R-:W-:Y:S02]  /*5dd0*/  ISETP.LT.OR P3, PT, R34, 0x2, !P1 ;  /* 0x000000022200780c */ /* 0x000fe40004f61670 */
[----:B------:R-:W-:-:S05]  /*5de0*/  F2FP.F16.E4M3.UNPACK_B R32, R32 ;  /* 0x00000020ff20723e */ /* 0x000fca00020006ff */
[----:B------:R-:W-:-:S05]  /*5df0*/  HADD2.F32 R32, -RZ, R32.H0_H0 ;  /* 0x20000020ff207230 */ /* 0x000fca0000004100 */
[----:B------:R-:W-:Y:S01]  /*5e00*/  FMUL R33, R32, UR31 ;  /* 0x0000001f20217c20 */ /* 0x000fe20008400000 */
[----:B------:R-:W-:-:S03]  /*5e10*/  PRMT R32, RZ, 0x7610, R32 ;  /* 0x00007610ff207816 */ /* 0x000fc60000000020 */
[----:B------:R-:W-:-:S05]  /*5e20*/  FFMA R33, R226, UR32, R33 ;  /* 0x00000020e2217c23 */ /* 0x000fca0008000021 */
[----:B------:R-:W-:-:S05]  /*5e30*/  F2FP.SATFINITE.E4M3.F32.PACK_AB_MERGE_C R33, RZ, R33, RZ ;  /* 0x00000021ff21723e */ /* 0x000fca00048070ff */
[----:B------:R0:W-:Y:S01]  /*5e40*/  @!P5 STG.E.U8 desc[UR20][R26.64], R33 ;  /* 0x000000211a00d986 */ /* 0x0001e2000c101114 */
[----:B------:R-:W-:Y:S05]  /*5e50*/  @P3 BRA `(.L_x_44) ;  /* 0x0000000000043947 */ /* 0x000fea0003800000 */
[----:B------:R0:W5:Y:S02]  /*5e60*/  LDG.E.U8 R32, desc[UR20][R30.64+0x1] ;  /* 0x000001141e207981 */ /* 0x000164000c1e1100 */
.L_x_44:
[----:B------:R-:W-:Y:S05]  /*5e70*/  BSYNC B1 ;  /* 0x0000000000017941 */ /* 0x000fea0003800000 */
.L_x_43:
[----:B-----5:R-:W-:Y:S01]  /*5e80*/  LOP3.LUT R32, R32, 0xff, RZ, 0xc0, !PT ;  /* 0x000000ff20207812 */ /* 0x020fe200078ec0ff */
[----:B------:R-:W-:Y:S01]  /*5e90*/  BSSY B1, `(.L_x_45) ;  /* 0x000000b000017945 */ /* 0x000fe20003800000 */
[----:B------:R-:W-:Y:S02]  /*5ea0*/  ISETP.LT.OR P4, PT, R34, 0x9, !P0 ;  /* 0x000000092200780c */ /* 0x000fe40004781670 */
[----:B------:R-:W-:-:S05]  /*5eb0*/  F2FP.F16.E4M3.UNPACK_B R32, R32 ;  /* 0x00000020ff20723e */ /* 0x000fca00020006ff */
[----:B------:R-:W-:-:S05]  /*5ec0*/  HADD2.F32 R32, -RZ, R32.H0_H0 ;  /* 0x20000020ff207230 */ /* 0x000fca0000004100 */
[----:B------:R-:W-:-:S04]  /*5ed0*/  FMUL R32, R32, UR31 ;  /* 0x0000001f20207c20 */ /* 0x000fc80008400000 */
[----:B------:R-:W-:-:S05]  /*5ee0*/  FFMA R32, R225, UR32, R32 ;  /* 0x00000020e1207c23 */ /* 0x000fca0008000020 */
[----:B0-----:R-:W-:Y:S02]  /*5ef0*/  F2FP.SATFINITE.E4M3.F32.PACK_AB_MERGE_C R33, RZ, R32, RZ ;  /* 0x00000020ff21723e */ /* 0x001fe400048070ff */
[----:B------:R-:W-:-:S03]  /*5f00*/  PRMT R32, RZ, 0x7610, R32 ;  /* 0x00007610ff207816 */ /* 0x000fc60000000020 */
[----:B------:R0:W-:Y:S01]  /*5f10*/  @!P3 STG.E.U8 desc[UR20][R26.64+0x1], R33 ;  /* 0x000001211a00b986 */ /* 0x0001e2000c101114 */
[----:B------:R-:W-:Y:S05]  /*5f20*/  @P4 BRA `(.L_x_46) ;  /* 0x0000000000044947 */ /* 0x000fea0003800000 */
[----:B------:R0:W5:Y:S02]  /*5f30*/  LDG.E.U8 R32, desc[UR20][R28.64+0x8] ;  /* 0x000008141c207981 */ /* 0x000164000c1e1100 */
.L_x_46:
[----:B------:R-:W-:Y:S05]  /*5f40*/  BSYNC B1 ;  /* 0x0000000000017941 */ /* 0x000fea0003800000 */
.L_x_45:
[----:B-----5:R-:W-:Y:S01]  /*5f50*/  LOP3.LUT R32, R32, 0xff, RZ, 0xc0, !PT ;  /* 0x000000ff20207812 */ /* 0x020fe200078ec0ff */
[----:B------:R-:W-:Y:S01]  /*5f60*/  BSSY B1, `(.L_x_47) ;  /* 0x000000b000017945 */ /* 0x000fe20003800000 */
[----:B------:R-:W-:Y:S02]  /*5f70*/  ISETP.LT.OR P3, PT, R34, 0xa, !P0 ;  /* 0x0000000a2200780c */ /* 0x000fe40004761670 */
[----:B------:R-:W-:-:S05]  /*5f80*/  F2FP.F16.E4M3.UNPACK_B R32, R32 ;  /* 0x00000020ff20723e */ /* 0x000fca00020006ff */
[----:B------:R-:W-:-:S05]  /*5f90*/  HADD2.F32 R32, -RZ, R32.H0_H0 ;  /* 0x20000020ff207230 */ /* 0x000fca0000004100 */
[----:B0-----:R-:W-:Y:S01]  /*5fa0*/  FMUL R33, R32, UR31 ;  /* 0x0000001f20217c20 */ /* 0x001fe20008400000 */
[----:B------:R-:W-:-:S03]  /*5fb0*/  PRMT R32, RZ, 0x7610, R32 ;  /* 0x00007610ff207816 */ /* 0x000fc60000000020 */
[----:B------:R-:W-:-:S05]  /*5fc0*/  FFMA R33, R224, UR32, R33 ;  /* 0x00000020e0217c23 */ /* 0x000fca0008000021 */
[----:B------:R-:W-:-:S05]  /*5fd0*/  F2FP.SATFINITE.E4M3.F32.PACK_AB_MERGE_C R33, RZ, R33, RZ ;  /* 0x00000021ff21723e */ /* 0x000fca00048070ff */
[----:B------:R0:W-:Y:S01]  /*5fe0*/  @!P4 STG.E.U8 desc[UR20][R24.64+0x8], R33 ;  /* 0x000008211800c986 */ /* 0x0001e2000c101114 */
[----:B------:R-:W-:Y:S05]  /*5ff0*/  @P3 BRA `(.L_x_48) ;  /* 0x0000000000043947 */ /* 0x000fea0003800000 */
[----:B------:R0:W5:Y:S02]  /*6000*/  LDG.E.U8 R32, desc[UR20][R28.64+0x9] ;  /* 0x000009141c207981 */ /* 0x000164000c1e1100 */
.L_x_48:
[----:B------:R-:W-:Y:S05]  /*6010*/  BSYNC B1 ;  /* 0x0000000000017941 */ /* 0x000fea0003800000 */
.L_x_47:
        /* <DEDUP_REMOVED lines=12> */
.L_x_50:
[----:B------:R-:W-:Y:S05]  /*60e0*/  BSYNC B1 ;  /* 0x0000000000017941 */ /* 0x000fea0003800000 */
.L_x_49:
        /* <DEDUP_REMOVED lines=12> */
.L_x_52:
[----:B------:R-:W-:Y:S05]  /*61b0*/  BSYNC B1 ;  /* 0x0000000000017941 */ /* 0x000fea0003800000 */
.L_x_51:
        /* <DEDUP_REMOVED lines=12> */
.L_x_54:
[----:B------:R-:W-:Y:S05]  /*6280*/  BSYNC B1 ;  /* 0x0000000000017941 */ /* 0x000fea0003800000 */
.L_x_53:
        /* <DEDUP_REMOVED lines=12> */
.L_x_56:
[----:B------:R-:W-:Y:S05]  /*6350*/  BSYNC B1 ;  /* 0x0000000000017941 */ /* 0x000fea0003800000 */
.L_x_55:
        /* <DEDUP_REMOVED lines=12> */
.L_x_58:
[----:B------:R-:W-:Y:S05]  /*6420*/  BSYNC B1 ;  /* 0x0000000000017941 */ /* 0x000fea0003800000 */
.L_x_57:
        /* <DEDUP_REMOVED lines=12> */
.L_x_60:
[----:B------:R-:W-:Y:S05]  /*64f0*/  BSYNC B1 ;  /* 0x0000000000017941 */ /* 0x000fea0003800000 */
.L_x_59:
        /* <DEDUP_REMOVED lines=12> */
.L_x_62:
[----:B------:R-:W-:Y:S05]  /*65c0*/  BSYNC B1 ;  /* 0x0000000000017941 */ /* 0x000fea0003800000 */
.L_x_61:
        /* <DEDUP_REMOVED lines=12> */
.L_x_64:
[----:B------:R-:W-:Y:S05]  /*6690*/  BSYNC B1 ;  /* 0x0000000000017941 */ /* 0x000fea0003800000 */
.L_x_63:
        /* <DEDUP_REMOVED lines=12> */
.L_x_66:
[----:B------:R-:W-:Y:S05]  /*6760*/  BSYNC B1 ;  /* 0x0000000000017941 */ /* 0x000fea0003800000 */
.L_x_65:
        /* <DEDUP_REMOVED lines=12> */
.L_x_68:
[----:B------:R-:W-:Y:S05]  /*6830*/  BSYNC B1 ;  /* 0x0000000000017941 */ /* 0x000fea0003800000 */
.L_x_67:
        /* <DEDUP_REMOVED lines=12> */
.L_x_70:
[----:B------:R-:W-:Y:S05]  /*6900*/  BSYNC B1 ;  /* 0x0000000000017941 */ /* 0x000fea0003800000 */
.L_x_69:
        /* <DEDUP_REMOVED lines=12> */
.L_x_72:
[----:B------:R-:W-:Y:S05]  /*69d0*/  BSYNC B1 ;  /* 0x0000000000017941 */ /* 0x000fea0003800000 */
.L_x_71:
        /* <DEDUP_REMOVED lines=12> */
.L_x_74:
[----:B------:R-:W-:Y:S05]  /*6aa0*/  BSYNC B1 ;  /* 0x0000000000017941 */ /* 0x000fea0003800000 */
.L_x_73:
        /* <DEDUP_REMOVED lines=12> */
.L_x_76:
[----:B------:R-:W-:Y:S05]  /*6b70*/  BSYNC B1 ;  /* 0x0000000000017941 */ /* 0x000fea0003800000 */
.L_x_75:
        /* <DEDUP_REMOVED lines=12> */
.L_x_78:
[----:B------:R-:W-:Y:S05]  /*6c40*/  BSYNC B1 ;  /* 0x0000000000017941 */ /* 0x000fea0003800000 */
.L_x_77:
        /* <DEDUP_REMOVED lines=12> */
.L_x_80:
[----:B------:R-:W-:Y:S05]  /*6d10*/  BSYNC B1 ;  /* 0x0000000000017941 */ /* 0x000fea0003800000 */
.L_x_79:
        /* <DEDUP_REMOVED lines=12> */
.L_x_82:
[----:B------:R-:W-:Y:S05]  /*6de0*/  BSYNC B1 ;  /* 0x0000000000017941 */ /* 0x000fea0003800000 */
.L_x_81:
        /* <DEDUP_REMOVED lines=12> */
.L_x_84:
[----:B------:R-:W-:Y:S05]  /*6eb0*/  BSYNC B1 ;  /* 0x0000000000017941 */ /* 0x000fea0003800000 */
.L_x_83:
        /* <DEDUP_REMOVED lines=12> */
.L_x_86:
[----:B------:R-:W-:Y:S05]  /*6f80*/  BSYNC B1 ;  /* 0x0000000000017941 */ /* 0x000fea0003800000 */
.L_x_85:
        /* <DEDUP_REMOVED lines=12> */
.L_x_88:
[----:B------:R-:W-:Y:S05]  /*7050*/  BSYNC B1 ;  /* 0x0000000000017941 */ /* 0x000fea0003800000 */
.L_x_87:
        /* <DEDUP_REMOVED lines=12> */
.L_x_90:
[----:B------:R-:W-:Y:S05]  /*7120*/  BSYNC B1 ;  /* 0x0000000000017941 */ /* 0x000fea0003800000 */
.L_x_89:
        /* <DEDUP_REMOVED lines=12> */
.L_x_92:
[----:B------:R-:W-:Y:S05]  /*71f0*/  BSYNC B1 ;  /* 0x0000000000017941 */ /* 0x000fea0003800000 */
.L_x_91:
        /* <DEDUP_REMOVED lines=12> */
.L_x_94:
[----:B------:R-:W-:Y:S05]  /*72c0*/  BSYNC B1 ;  /* 0x0000000000017941 */ /* 0x000fea0003800000 */
.L_x_93:
        /* <DEDUP_REMOVED lines=12> */
.L_x_96:
[----:B------:R-:W-:Y:S05]  /*7390*/  BSYNC B1 ;  /* 0x0000000000017941 */ /* 0x000fea0003800000 */
.L_x_95:
        /* <DEDUP_REMOVED lines=12> */
.L_x_98:
[----:B------:R-:W-:Y:S05]  /*7460*/  BSYNC B1 ;  /* 0x0000000000017941 */ /* 0x000fea0003800000 */
.L_x_97:
        /* <DEDUP_REMOVED lines=12> */
.L_x_100:
[----:B------:R-:W-:Y:S05]  /*7530*/  BSYNC B1 ;  /* 0x0000000000017941 */ /* 0x000fea0003800000 */
.L_x_99:
        /* <DEDUP_REMOVED lines=12> */
.L_x_102:
[----:B------:R-:W-:Y:S05]  /*7600*/  BSYNC B1 ;  /* 0x0000000000017941 */ /* 0x000fea0003800000 */
.L_x_101:
        /* <DEDUP_REMOVED lines=12> */
.L_x_104:
[----:B------:R-:W-:Y:S05]  /*76d0*/  BSYNC B1 ;  /* 0x0000000000017941 */ /* 0x000fea0003800000 */
.L_x_103:
        /* <DEDUP_REMOVED lines=12> */
.L_x_106:
[----:B------:R-:W-:Y:S05]  /*77a0*/  BSYNC B1 ;  /* 0x0000000000017941 */ /* 0x000fea0003800000 */
.L_x_105:
        /* <DEDUP_REMOVED lines=12> */
.L_x_108:
[----:B------:R-:W-:Y:S05]  /*7870*/  BSYNC B1 ;  /* 0x0000000000017941 */ /* 0x000fea0003800000 */
.L_x_107:
        /* <DEDUP_REMOVED lines=12> */
.L_x_110:
[----:B------:R-:W-:Y:S05]  /*7940*/  BSYNC B1 ;  /* 0x0000000000017941 */ /* 0x000fea0003800000 */
.L_x_109:
        /* <DEDUP_REMOVED lines=12> */
.L_x_112:
[----:B------:R-:W-:Y:S05]  /*7a10*/  BSYNC B1 ;  /* 0x0000000000017941 */ /* 0x000fea0003800000 */
.L_x_111:
        /* <DEDUP_REMOVED lines=12> */
.L_x_114:
[----:B------:R-:W-:Y:S05]  /*7ae0*/  BSYNC B1 ;  /* 0x0000000000017941 */ /* 0x000fea0003800000 */
.L_x_113:
        /* <DEDUP_REMOVED lines=12> */
.L_x_116:
[----:B------:R-:W-:Y:S05]  /*7bb0*/  BSYNC B1 ;  /* 0x0000000000017941 */ /* 0x000fea0003800000 */
.L_x_115:
        /* <DEDUP_REMOVED lines=12> */
.L_x_118:
[----:B------:R-:W-:Y:S05]  /*7c80*/  BSYNC B1 ;  /* 0x0000000000017941 */ /* 0x000fea0003800000 */
.L_x_117:
        /* <DEDUP_REMOVED lines=12> */
.L_x_120:
[----:B------:R-:W-:Y:S05]  /*7d50*/  BSYNC B1 ;  /* 0x0000000000017941 */ /* 0x000fea0003800000 */
.L_x_119:
        /* <DEDUP_REMOVED lines=12> */
.L_x_122:
[----:B------:R-:W-:Y:S05]  /*7e20*/  BSYNC B1 ;  /* 0x0000000000017941 */ /* 0x000fea0003800000 */
.L_x_121:
        /* <DEDUP_REMOVED lines=12> */
.L_x_124:
[----:B------:R-:W-:Y:S05]  /*7ef0*/  BSYNC B1 ;  /* 0x0000000000017941 */ /* 0x000fea0003800000 */
.L_x_123:
        /* <DEDUP_REMOVED lines=12> */
.L_x_126:
[----:B------:R-:W-:Y:S05]  /*7fc0*/  BSYNC B1 ;  /* 0x0000000000017941 */ /* 0x000fea0003800000 */
.L_x_125:
        /* <DEDUP_REMOVED lines=12> */
.L_x_128:
[----:B------:R-:W-:Y:S05]  /*8090*/  BSYNC B1 ;  /* 0x0000000000017941 */ /* 0x000fea0003800000 */
.L_x_127:
        /* <DEDUP_REMOVED lines=12> */
.L_x_130:
[----:B------:R-:W-:Y:S05]  /*8160*/  BSYNC B1 ;  /* 0x0000000000017941 */ /* 0x000fea0003800000 */
.L_x_129:
        /* <DEDUP_REMOVED lines=12> */
.L_x_132:
[----:B------:R-:W-:Y:S05]  /*8230*/  BSYNC B1 ;  /* 0x0000000000017941 */ /* 0x000fea0003800000 */
.L_x_131:
        /* <DEDUP_REMOVED lines=12> */
.L_x_134:
[----:B------:R-:W-:Y:S05]  /*8300*/  BSYNC B1 ;  /* 0x0000000000017941 */ /* 0x000fea0003800000 */
.L_x_133:
        /* <DEDUP_REMOVED lines=12> */
.L_x_136:
[----:B------:R-:W-:Y:S05]  /*83d0*/  BSYNC B1 ;  /* 0x0000000000017941 */ /* 0x000fea0003800000 */
.L_x_135:
        /* <DEDUP_REMOVED lines=12> */
.L_x_138:
[----:B------:R-:W-:Y:S05]  /*84a0*/  BSYNC B1 ;  /* 0x0000000000017941 */ /* 0x000fea0003800000 */
.L_x_137:
        /* <DEDUP_REMOVED lines=12> */
.L_x_140:
[----:B------:R-:W-:Y:S05]  /*8570*/  BSYNC B1 ;  /* 0x0000000000017941 */ /* 0x000fea0003800000 */
.L_x_139:
        /* <DEDUP_REMOVED lines=12> */
.L_x_142:
[----:B------:R-:W-:Y:S05]  /*8640*/  BSYNC B1 ;  /* 0x0000000000017941 */ /* 0x000fea0003800000 */
.L_x_141:
        /* <DEDUP_REMOVED lines=12> */
.L_x_144:
[----:B------:R-:W-:Y:S05]  /*8710*/  BSYNC B1 ;  /* 0x0000000000017941 */ /* 0x000fea0003800000 */
.L_x_143:
        /* <DEDUP_REMOVED lines=12> */
.L_x_146:
[----:B------:R-:W-:Y:S05]  /*87e0*/  BSYNC B1 ;  /* 0x0000000000017941 */ /* 0x000fea0003800000 */
.L_x_145:
        /* <DEDUP_REMOVED lines=12> */
.L_x_148:
[----:B------:R-:W-:Y:S05]  /*88b0*/  BSYNC B1 ;  /* 0x0000000000017941 */ /* 0x000fea0003800000 */
.L_x_147:
        /* <DEDUP_REMOVED lines=12> */
.L_x_150:
[----:B------:R-:W-:Y:S05]  /*8980*/  BSYNC B1 ;  /* 0x0000000000017941 */ /* 0x000fea0003800000 */
.L_x_149:
        /* <DEDUP_REMOVED lines=12> */
.L_x_152:
[----:B------:R-:W-:Y:S05]  /*8a50*/  BSYNC B1 ;  /* 0x0000000000017941 */ /* 0x000fea0003800000 */
.L_x_151:
        /* <DEDUP_REMOVED lines=12> */
.L_x_154:
[----:B------:R-:W-:Y:S05]  /*8b20*/  BSYNC B1 ;  /* 0x0000000000017941 */ /* 0x000fea0003800000 */
.L_x_153:
        /* <DEDUP_REMOVED lines=12> */
.L_x_156:
[----:B------:R-:W-:Y:S05]  /*8bf0*/  BSYNC B1 ;  /* 0x0000000000017941 */ /* 0x000fea0003800000 */
.L_x_155:
        /* <DEDUP_REMOVED lines=12> */
.L_x_158:
[----:B------:R-:W-:Y:S05]  /*8cc0*/  BSYNC B1 ;  /* 0x0000000000017941 */ /* 0x000fea0003800000 */
.L_x_157:
        /* <DEDUP_REMOVED lines=12> */
.L_x_160:
[----:B------:R-:W-:Y:S05]  /*8d90*/  BSYNC B1 ;  /* 0x0000000000017941 */ /* 0x000fea0003800000 */
.L_x_159:
        /* <DEDUP_REMOVED lines=12> */
.L_x_162:
[----:B------:R-:W-:Y:S05]  /*8e60*/  BSYNC B1 ;  /* 0x0000000000017941 */ /* 0x000fea0003800000 */
.L_x_161:
        /* <DEDUP_REMOVED lines=12> */
.L_x_164:
[----:B------:R-:W-:Y:S05]  /*8f30*/  BSYNC B1 ;  /* 0x0000000000017941 */ /* 0x000fea0003800000 */
.L_x_163:
        /* <DEDUP_REMOVED lines=12> */
.L_x_166:
[----:B------:R-:W-:Y:S05]  /*9000*/  BSYNC B1 ;  /* 0x0000000000017941 */ /* 0x000fea0003800000 */
.L_x_165:
        /* <DEDUP_REMOVED lines=12> */
.L_x_168:
[----:B------:R-:W-:Y:S05]  /*90d0*/  BSYNC B1 ;  /* 0x0000000000017941 */ /* 0x000fea0003800000 */
.L_x_167:
        /* <DEDUP_REMOVED lines=12> */
.L_x_170:
[----:B------:R-:W-:Y:S05]  /*91a0*/  BSYNC B1 ;  /* 0x0000000000017941 */ /* 0x000fea0003800000 */
.L_x_169:
        /* <DEDUP_REMOVED lines=12> */
.L_x_172:
[----:B------:R-:W-:Y:S05]  /*9270*/  BSYNC B1 ;  /* 0x0000000000017941 */ /* 0x000fea0003800000 */
.L_x_171:
        /* <DEDUP_REMOVED lines=12> */
.L_x_174:
[----:B------:R-:W-:Y:S05]  /*9340*/  BSYNC B1 ;  /* 0x0000000000017941 */ /* 0x000fea0003800000 */
.L_x_173:
        /* <DEDUP_REMOVED lines=12> */
.L_x_176:
[----:B------:R-:W-:Y:S05]  /*9410*/  BSYNC B1 ;  /* 0x0000000000017941 */ /* 0x000fea0003800000 */
.L_x_175:
        /* <DEDUP_REMOVED lines=12> */
.L_x_178:
[----:B------:R-:W-:Y:S05]  /*94e0*/  BSYNC B1 ;  /* 0x0000000000017941 */ /* 0x000fea0003800000 */
.L_x_177:
        /* <DEDUP_REMOVED lines=12> */
.L_x_180:
[----:B------:R-:W-:Y:S05]  /*95b0*/  BSYNC B1 ;  /* 0x0000000000017941 */ /* 0x000fea0003800000 */
.L_x_179:
        /* <DEDUP_REMOVED lines=12> */
.L_x_182:
[----:B------:R-:W-:Y:S05]  /*9680*/  BSYNC B1 ;  /* 0x0000000000017941 */ /* 0x000fea0003800000 */
.L_x_181:
        /* <DEDUP_REMOVED lines=12> */
.L_x_184:
[----:B------:R-:W-:Y:S05]  /*9750*/  BSYNC B1 ;  /* 0x0000000000017941 */ /* 0x000fea0003800000 */
.L_x_183:
        /* <DEDUP_REMOVED lines=12> */
.L_x_186:
[----:B------:R-:W-:Y:S05]  /*9820*/  BSYNC B1 ;  /* 0x0000000000017941 */ /* 0x000fea0003800000 */
.L_x_185:
        /* <DEDUP_REMOVED lines=12> */
.L_x_188:
[----:B------:R-:W-:Y:S05]  /*98f0*/  BSYNC B1 ;  /* 0x0000000000017941 */ /* 0x000fea0003800000 */
.L_x_187:
        /* <DEDUP_REMOVED lines=12> */
.L_x_190:
[----:B------:R-:W-:Y:S05]  /*99c0*/  BSYNC B1 ;  /* 0x0000000000017941 */ /* 0x000fea0003800000 */
.L_x_189:
        /* <DEDUP_REMOVED lines=12> */
.L_x_192:
[----:B------:R-:W-:Y:S05]  /*9a90*/  BSYNC B1 ;  /* 0x0000000000017941 */ /* 0x000fea0003800000 */
.L_x_191:
[----:B-----5:R-:W-:Y:S01]  /*9aa0*/  LOP3.LUT R32, R32, 0xff, RZ, 0xc0, !PT ;  /* 0x000000ff20207812 */ /* 0x020fe200078ec0ff */
[----:B------:R-:W-:Y:S01]  /*9ab0*/  BSSY B1, `(.L_x_193) ;  /* 0x000000b000017945 */ /* 0x000fe20003800000 */
[----:B------:R-:W-:Y:S02]  /*9ac0*/  ISETP.LT.OR P4, PT, R34, 0x99, !P1 ;  /* 0x000000992200780c */ /* 0x000fe40004f81670 */
[----:B------:R-:W-:-:S05]  /*9ad0*/  F2FP.F16.E4M3.UNPACK_B R32, R32 ;  /* 0x00000020ff20723e */ /* 0x000fca00020006ff */
[----:B------:R-:W-:-:S05]  /*9ae0*/  HADD2.F32 R32, -RZ, R32.H0_H0 ;  /* 0x20000020ff207230 */ /* 0x000fca0000004100 */
[----:B------:R-:W-:-:S04]  /*9af0*/  FMUL R32, R32, UR31 ;  /* 0x0000001f20207c20 */ /* 0x000fc80008400000 */
[----:B------:R-:W-:Y:S01]  /*9b00*/  FFMA R32, R23, UR32, R32 ;  /* 0x0000002017207c23 */ /* 0x000fe20008000020 */
[----:B------:R-:W-:-:S04]  /*9b10*/  PRMT R23, RZ, 0x7610, R23 ;  /* 0x00007610ff177816 */ /* 0x000fc80000000017 */
[----:B0-----:R-:W-:-:S05]  /*9b20*/  F2FP.SATFINITE.E4M3.F32.PACK_AB_MERGE_C R33, RZ, R32, RZ ;  /* 0x00000020ff21723e */ /* 0x001fca00048070ff */
[----:B------:R0:W-:Y:S01]  /*9b30*/  @!P3 STG.E.U8 desc[UR20][R24.64+0x99], R33 ;  /* 0x000099211800b986 */ /* 0x0001e2000c101114 */
[----:B------:R-:W-:Y:S05]  /*9b40*/  @P4 BRA `(.L_x_194) ;  /* 0x0000000000044947 */ /* 0x000fea0003800000 */
[----:B------:R0:W5:Y:S02]  /*9b50*/  LDG.E.U8 R23, desc[UR20][R30.64+0x98] ;  /* 0x000098141e177981 */ /* 0x000164000c1e1100 */
.L_x_194:
[----:B------:R-:W-:Y:S05]  /*9b60*/  BSYNC B1 ;  /* 0x0000000000017941 */ /* 0x000fea0003800000 */
.L_x_193:
        /* <DEDUP_REMOVED lines=8> */
[----:B------:R-:W-:-:S05]  /*9bf0*/  F2FP.SATFINITE.E4M3.F32.PACK_AB_MERGE_C R23, RZ, R23, RZ ;  /* 0x00000017ff17723e */ /* 0x000fca00048070ff */
[----:B------:R0:W-:Y:S01]  /*9c00*/  @!P4 STG.E.U8 desc[UR20][R26.64+0x98], R23 ;  /* 0x000098171a00c986 */ /* 0x0001e2000c101114 */
[----:B------:R-:W-:Y:S05]  /*9c10*/  @P3 BRA `(.L_x_196) ;  /* 0x0000000000043947 */ /* 0x000fea0003800000 */
[----:B------:R0:W5:Y:S02]  /*9c20*/  LDG.E.U8 R22, desc[UR20][R30.64+0x99] ;  /* 0x000099141e167981 */ /* 0x000164000c1e1100 */
.L_x_196:
[----:B------:R-:W-:Y:S05]  /*9c30*/  BSYNC B1 ;  /* 0x0000000000017941 */ /* 0x000fea0003800000 */
.L_x_195:
        /* <DEDUP_REMOVED lines=12> */
.L_x_198:
[----:B------:R-:W-:Y:S05]  /*9d00*/  BSYNC B1 ;  /* 0x0000000000017941 */ /* 0x000fea0003800000 */
.L_x_197:
        /* <DEDUP_REMOVED lines=12> */
.L_x_200:
[----:B------:R-:W-:Y:S05]  /*9dd0*/  BSYNC B1 ;  /* 0x0000000000017941 */ /* 0x000fea0003800000 */
.L_x_199:
        /* <DEDUP_REMOVED lines=12> */
.L_x_202:
[----:B------:R-:W-:Y:S05]  /*9ea0*/  BSYNC B1 ;  /* 0x0000000000017941 */ /* 0x000fea0003800000 */
.L_x_201:
        /* <DEDUP_REMOVED lines=12> */
.L_x_204:
[----:B------:R-:W-:Y:S05]  /*9f70*/  BSYNC B1 ;  /* 0x0000000000017941 */ /* 0x000fea0003800000 */
.L_x_203:
        /* <DEDUP_REMOVED lines=12> */
.L_x_206:
[----:B------:R-:W-:Y:S05]  /*a040*/  BSYNC B1 ;  /* 0x0000000000017941 */ /* 0x000fea0003800000 */
.L_x_205:
        /* <DEDUP_REMOVED lines=12> */
.L_x_208:
[----:B------:R-:W-:Y:S05]  /*a110*/  BSYNC B1 ;  /* 0x0000000000017941 */ /* 0x000fea0003800000 */
.L_x_207:
        /* <DEDUP_REMOVED lines=12> */
.L_x_210:
[----:B------:R-:W-:Y:S05]  /*a1e0*/  BSYNC B1 ;  /* 0x0000000000017941 */ /* 0x000fea0003800000 */
.L_x_209:
        /* <DEDUP_REMOVED lines=12> */
.L_x_212:
[----:B------:R-:W-:Y:S05]  /*a2b0*/  BSYNC B1 ;  /* 0x0000000000017941 */ /* 0x000fea0003800000 */
.L_x_211:
        /* <DEDUP_REMOVED lines=12> */
.L_x_214:
[----:B------:R-:W-:Y:S05]  /*a380*/  BSYNC B1 ;  /* 0x0000000000017941 */ /* 0x000fea0003800000 */
.L_x_213:
        /* <DEDUP_REMOVED lines=12> */
.L_x_216:
[----:B------:R-:W-:Y:S05]  /*a450*/  BSYNC B1 ;  /* 0x0000000000017941 */ /* 0x000fea0003800000 */
.L_x_215:
        /* <DEDUP_REMOVED lines=12> */
.L_x_218:
[----:B------:R-:W-:Y:S05]  /*a520*/  BSYNC B1 ;  /* 0x0000000000017941 */ /* 0x000fea0003800000 */
.L_x_217:
        /* <DEDUP_REMOVED lines=12> */
.L_x_220:
[----:B------:R-:W-:Y:S05]  /*a5f0*/  BSYNC B1 ;  /* 0x0000000000017941 */ /* 0x000fea0003800000 */
.L_x_219:
        /* <DEDUP_REMOVED lines=12> */
.L_x_222:
[----:B------:R-:W-:Y:S05]  /*a6c0*/  BSYNC B1 ;  /* 0x0000000000017941 */ /* 0x000fea0003800000 */
.L_x_221:
        /* <DEDUP_REMOVED lines=12> */
.L_x_224:
[----:B------:R-:W-:Y:S05]  /*a790*/  BSYNC B1 ;  /* 0x0000000000017941 */ /* 0x000fea0003800000 */
.L_x_223:
        /* <DEDUP_REMOVED lines=12> */
.L_x_226:
[----:B------:R-:W-:Y:S05]  /*a860*/  BSYNC B1 ;  /* 0x0000000000017941 */ /* 0x000fea0003800000 */
.L_x_225:
        /* <DEDUP_REMOVED lines=12> */
.L_x_228:
[----:B------:R-:W-:Y:S05]  /*a930*/  BSYNC B1 ;  /* 0x0000000000017941 */ /* 0x000fea0003800000 */
.L_x_227:
        /* <DEDUP_REMOVED lines=12> */
.L_x_230:
[----:B------:R-:W-:Y:S05]  /*aa00*/  BSYNC B1 ;  /* 0x0000000000017941 */ /* 0x000fea0003800000 */
.L_x_229:
        /* <DEDUP_REMOVED lines=12> */
.L_x_232:
[----:B------:R-:W-:Y:S05]  /*aad0*/  BSYNC B1 ;  /* 0x0000000000017941 */ /* 0x000fea0003800000 */
.L_x_231:
        /* <DEDUP_REMOVED lines=12> */
.L_x_234:
[----:B------:R-:W-:Y:S05]  /*aba0*/  BSYNC B1 ;  /* 0x0000000000017941 */ /* 0x000fea0003800000 */
.L_x_233:
        /* <DEDUP_REMOVED lines=12> */
.L_x_236:
[----:B------:R-:W-:Y:S05]  /*ac70*/  BSYNC B1 ;  /* 0x0000000000017941 */ /* 0x000fea0003800000 */
.L_x_235:
[----:B-----5:R-:W-:Y:S01]  /*ac80*/  LOP3.LUT R2, R2, 0xff, RZ, 0xc0, !PT ;  /* 0x000000ff02027812 */ /* 0x020fe200078ec0ff */
[----:B------:R-:W-:Y:S01]  /*ac90*/  BSSY B1, `(.L_x_237) ;  /* 0x000000b000017945 */ /* 0x000fe20003800000 */
[----:B------:R-:W-:Y:S02]  /*aca0*/  ISETP.LT.OR P4, PT, R34, 0xc9, !P0 ;  /* 0x000000c92200780c */ /* 0x000fe40004781670 */
[----:B------:R-:W-:-:S05]  /*acb0*/  F2FP.F16.E4M3.UNPACK_B R2, R2 ;  /* 0x00000002ff02723e */ /* 0x000fca00020006ff */
[----:B------:R-:W-:-:S05]  /*acc0*/  HADD2.F32 R2, -RZ, R2.H0_H0 ;  /* 0x20000002ff027230 */ /* 0x000fca0000004100 */
[----:B0-----:R-:W-:-:S04]  /*acd0*/  FMUL R3, R2, UR31 ;  /* 0x0000001f02037c20 */ /* 0x001fc80008400000 */
[----:B------:R-:W-:Y:S01]  /*ace0*/  FFMA R3, R0, UR32, R3 ;  /* 0x0000002000037c23 */ /* 0x000fe20008000003 */
[----:B------:R-:W-:-:S04]  /*acf0*/  PRMT R0, RZ, 0x7610, R0 ;  /* 0x00007610ff007816 */ /* 0x000fc80000000000 */
[----:B------:R-:W-:-:S05]  /*ad00*/  F2FP.SATFINITE.E4M3.F32.PACK_AB_MERGE_C R3, RZ, R3, RZ ;  /* 0x00000003ff03723e */ /* 0x000fca00048070ff */
[----:B------:R0:W-:Y:S01]  /*ad10*/  @!P3 STG.E.U8 desc[UR20][R26.64+0xc1], R3 ;  /* 0x0000c1031a00b986 */ /* 0x0001e2000c101114 */
[----:B------:R-:W-:Y:S05]  /*ad20*/  @P4 BRA `(.L_x_238) ;  /* 0x0000000000044947 */ /* 0x000fea0003800000 */
[----:B------:R0:W5:Y:S02]  /*ad30*/  LDG.E.U8 R0, desc[UR20][R28.64+0xc8] ;  /* 0x0000c8141c007981 */ /* 0x000164000c1e1100 */
.L_x_238:
[----:B------:R-:W-:Y:S05]  /*ad40*/  BSYNC B1 ;  /* 0x0000000000017941 */ /* 0x000fea0003800000 */
.L_x_237:
[----:B------:R-:W2:Y:S01]  /*ad50*/  LDL.LU R2, [R1] ;  /* 0x0000000001027983 */ /* 0x000ea20000300800 */
[----:B-----5:R-:W-:Y:S01]  /*ad60*/  LOP3.LUT R0, R0, 0xff, RZ, 0xc0, !PT ;  /* 0x000000ff00007812 */ /* 0x020fe200078ec0ff */
[----:B------:R-:W-:Y:S01]  /*ad70*/  BSSY B1, `(.L_x_239) ;  /* 0x000000b000017945 */ /* 0x000fe20003800000 */
[----:B------:R-:W-:Y:S02]  /*ad80*/  ISETP.LT.OR P3, PT, R34, 0xca, !P0 ;  /* 0x000000ca2200780c */ /* 0x000fe40004761670 */
[----:B------:R-:W-:-:S05]  /*ad90*/  F2FP.F16.E4M3.UNPACK_B R0, R0 ;  /* 0x00000000ff00723e */ /* 0x000fca00020006ff */
[----:B------:R-:W-:-:S05]  /*ada0*/  HADD2.F32 R0, -RZ, R0.H0_H0 ;  /* 0x20000000ff007230 */ /* 0x000fca0000004100 */
[----:B------:R-:W-:-:S04]  /*adb0*/  FMUL R0, R0, UR31 ;  /* 0x0000001f00007c20 */ /* 0x000fc80008400000 */
[----:B--2---:R-:W-:-:S05]  /*adc0*/  FFMA R0, R2, UR32, R0 ;  /* 0x0000002002007c23 */ /* 0x004fca0008000000 */
[----:B0-----:R-:W-:Y:S02]  /*add0*/  F2FP.SATFINITE.E4M3.F32.PACK_AB_MERGE_C R3, RZ, R0, RZ ;  /* 0x00000000ff03723e */ /* 0x001fe400048070ff */
[----:B------:R-:W-:-:S03]  /*ade0*/  PRMT R0, RZ, 0x7610, R0 ;  /* 0x00007610ff007816 */ /* 0x000fc60000000000 */
[----:B------:R0:W-:Y:S01]  /*adf0*/  @!P4 STG.E.U8 desc[UR20][R24.64+0xc8], R3 ;  /* 0x0000c8031800c986 */ /* 0x0001e2000c101114 */
[----:B------:R-:W-:Y:S05]  /*ae00*/  @P3 BRA `(.L_x_240) ;  /* 0x0000000000043947 */ /* 0x000fea0003800000 */
[----:B------:R2:W5:Y:S02]  /*ae10*/  LDG.E.U8 R0, desc[UR20][R28.64+0xc9] ;  /* 0x0000c9141c007981 */ /* 0x000564000c1e1100 */
.L_x_240:
[----:B------:R-:W-:Y:S05]  /*ae20*/  BSYNC B1 ;  /* 0x0000000000017941 */ /* 0x000fea0003800000 */
.L_x_239:
[----:B------:R-:W3:Y:S01]  /*ae30*/  LDL.LU R2, [R1+0x4] ;  /* 0x0000040001027983 */ /* 0x000ee20000300800 */
[----:B-----5:R-:W-:Y:S01]  /*ae40*/  LOP3.LUT R0, R0, 0xff, RZ, 0xc0, !PT ;  /* 0x000000ff00007812 */ /* 0x020fe200078ec0ff */
[----:B------:R-:W-:Y:S01]  /*ae50*/  BSSY B1, `(.L_x_241) ;  /* 0x000000b000017945 */ /* 0x000fe20003800000 */
[----:B------:R-:W-:Y:S02]  /*ae60*/  ISETP.LT.OR P4, PT, R34, 0xc9, !P1 ;  /* 0x000000c92200780c */ /* 0x000fe40004f81670 */
[----:B------:R-:W-:-:S05]  /*ae70*/  F2FP.F16.E4M3.UNPACK_B R0, R0 ;  /* 0x00000000ff00723e */ /* 0x000fca00020006ff */
[----:B------:R-:W-:-:S05]  /*ae80*/  HADD2.F32 R0, -RZ, R0.H0_H0 ;  /* 0x20000000ff007230 */ /* 0x000fca0000004100 */
[----:B------:R-:W-:-:S04]  /*ae90*/  FMUL R0, R0, UR31 ;  /* 0x0000001f00007c20 */ /* 0x000fc80008400000 */
[----:B---3--:R-:W-:-:S05]  /*aea0*/  FFMA R0, R2, UR32, R0 ;  /* 0x0000002002007c23 */ /* 0x008fca0008000000 */
[----:B0-----:R-:W-:Y:S02]  /*aeb0*/  F2FP.SATFINITE.E4M3.F32.PACK_AB_MERGE_C R3, RZ, R0, RZ ;  /* 0x00000000ff03723e */ /* 0x001fe400048070ff */
[----:B------:R-:W-:-:S03]  /*aec0*/  PRMT R0, RZ, 0x7610, R0 ;  /* 0x00007610ff007816 */ /* 0x000fc60000000000 */
[----:B------:R0:W-:Y:S01]  /*aed0*/  @!P3 STG.E.U8 desc[UR20][R24.64+0xc9], R3 ;  /* 0x0000c9031800b986 */ /* 0x0001e2000c101114 */
[----:B------:R-:W-:Y:S05]  /*aee0*/  @P4 BRA `(.L_x_242) ;  /* 0x0000000000044947 */ /* 0x000fea0003800000 */
[----:B------:R3:W5:Y:S02]  /*aef0*/  LDG.E.U8 R0, desc[UR20][R30.64+0xc8] ;  /* 0x0000c8141e007981 */ /* 0x000764000c1e1100 */
.L_x_242:
[----:B------:R-:W-:Y:S05]  /*af00*/  BSYNC B1 ;  /* 0x0000000000017941 */ /* 0x000fea0003800000 */
.L_x_241:
[----:B------:R-:W2:Y:S01]  /*af10*/  LDL.LU R2, [R1+0x8] ;  /* 0x0000080001027983 */ /* 0x000ea20000300800 */
        /* <DEDUP_REMOVED lines=12> */
.L_x_244:
[----:B------:R-:W-:Y:S05]  /*afe0*/  BSYNC B1 ;  /* 0x0000000000017941 */ /* 0x000fea0003800000 */
.L_x_243:
        /* <DEDUP_REMOVED lines=13> */
.L_x_246:
[----:B------:R-:W-:Y:S05]  /*b0c0*/  BSYNC B1 ;  /* 0x0000000000017941 */ /* 0x000fea0003800000 */
.L_x_245:
        /* <DEDUP_REMOVED lines=13> */
.L_x_248:
[----:B------:R-:W-:Y:S05]  /*b1a0*/  BSYNC B1 ;  /* 0x0000000000017941 */ /* 0x000fea0003800000 */
.L_x_247:
        /* <DEDUP_REMOVED lines=13> */
.L_x_250:
[----:B------:R-:W-:Y:S05]  /*b280*/  BSYNC B1 ;  /* 0x0000000000017941 */ /* 0x000fea0003800000 */
.L_x_249:
        /* <DEDUP_REMOVED lines=13> */
.L_x_252:
[----:B------:R-:W-:Y:S05]  /*b360*/  BSYNC B1 ;  /* 0x0000000000017941 */ /* 0x000fea0003800000 */
.L_x_251:
        /* <DEDUP_REMOVED lines=13> */
.L_x_254:
[----:B------:R-:W-:Y:S05]  /*b440*/  BSYNC B1 ;  /* 0x0000000000017941 */ /* 0x000fea0003800000 */
.L_x_253:
        /* <DEDUP_REMOVED lines=13> */
.L_x_256:
[----:B------:R-:W-:Y:S05]  /*b520*/  BSYNC B1 ;  /* 0x0000000000017941 */ /* 0x000fea0003800000 */
.L_x_255:
        /* <DEDUP_REMOVED lines=13> */
.L_x_258:
[----:B------:R-:W-:Y:S05]  /*b600*/  BSYNC B1 ;  /* 0x0000000000017941 */ /* 0x000fea0003800000 */
.L_x_257:
        /* <DEDUP_REMOVED lines=13> */
.L_x_260:
[----:B------:R-:W-:Y:S05]  /*b6e0*/  BSYNC B1 ;  /* 0x0000000000017941 */ /* 0x000fea0003800000 */
.L_x_259:
        /* <DEDUP_REMOVED lines=13> */
.L_x_262:
[----:B------:R-:W-:Y:S05]  /*b7c0*/  BSYNC B1 ;  /* 0x0000000000017941 */ /* 0x000fea0003800000 */
.L_x_261:
        /* <DEDUP_REMOVED lines=13> */
.L_x_264:
[----:B------:R-:W-:Y:S05]  /*b8a0*/  BSYNC B1 ;  /* 0x0000000000017941 */ /* 0x000fea0003800000 */
.L_x_263:
        /* <DEDUP_REMOVED lines=13> */
.L_x_266:
[----:B------:R-:W-:Y:S05]  /*b980*/  BSYNC B1 ;  /* 0x0000000000017941 */ /* 0x000fea0003800000 */
.L_x_265:
        /* <DEDUP_REMOVED lines=13> */
.L_x_268:
[----:B------:R-:W-:Y:S05]  /*ba60*/  BSYNC B1 ;  /* 0x0000000000017941 */ /* 0x000fea0003800000 */
.L_x_267:
        /* <DEDUP_REMOVED lines=13> */
.L_x_270:
[----:B------:R-:W-:Y:S05]  /*bb40*/  BSYNC B1 ;  /* 0x0000000000017941 */ /* 0x000fea0003800000 */
.L_x_269:
        /* <DEDUP_REMOVED lines=13> */
.L_x_272:
[----:B------:R-:W-:Y:S05]  /*bc20*/  BSYNC B1 ;  /* 0x0000000000017941 */ /* 0x000fea0003800000 */
.L_x_271:
        /* <DEDUP_REMOVED lines=13> */
.L_x_274:
[----:B------:R-:W-:Y:S05]  /*bd00*/  BSYNC B1 ;  /* 0x0000000000017941 */ /* 0x000fea0003800000 */
.L_x_273:
        /* <DEDUP_REMOVED lines=13> */
.L_x_276:
[----:B------:R-:W-:Y:S05]  /*bde0*/  BSYNC B1 ;  /* 0x0000000000017941 */ /* 0x000fea0003800000 */
.L_x_275:
        /* <DEDUP_REMOVED lines=13> */
.L_x_278:
[----:B------:R-:W-:Y:S05]  /*bec0*/  BSYNC B1 ;  /* 0x0000000000017941 */ /* 0x000fea0003800000 */
.L_x_277:
        /* <DEDUP_REMOVED lines=13> */
.L_x_280:
[----:B------:R-:W-:Y:S05]  /*bfa0*/  BSYNC B1 ;  /* 0x0000000000017941 */ /* 0x000fea0003800000 */
.L_x_279:
        /* <DEDUP_REMOVED lines=13> */
.L_x_282:
[----:B------:R-:W-:Y:S05]  /*c080*/  BSYNC B1 ;  /* 0x0000000000017941 */ /* 0x000fea0003800000 */
.L_x_281:
        /* <DEDUP_REMOVED lines=13> */
.L_x_284:
[----:B------:R-:W-:Y:S05]  /*c160*/  BSYNC B1 ;  /* 0x0000000000017941 */ /* 0x000fea0003800000 */
.L_x_283:
        /* <DEDUP_REMOVED lines=13> */
.L_x_286:
[----:B------:R-:W-:Y:S05]  /*c240*/  BSYNC B1 ;  /* 0x0000000000017941 */ /* 0x000fea0003800000 */
.L_x_285:
        /* <DEDUP_REMOVED lines=13> */
.L_x_288:
[----:B------:R-:W-:Y:S05]  /*c320*/  BSYNC B1 ;  /* 0x0000000000017941 */ /* 0x000fea0003800000 */
.L_x_287:
        /* <DEDUP_REMOVED lines=13> */
.L_x_290:
[----:B------:R-:W-:Y:S05]  /*c400*/  BSYNC B1 ;  /* 0x0000000000017941 */ /* 0x000fea0003800000 */
.L_x_289:
        /* <DEDUP_REMOVED lines=13> */
.L_x_292:
[----:B------:R-:W-:Y:S05]  /*c4e0*/  BSYNC B1 ;  /* 0x0000000000017941 */ /* 0x000fea0003800000 */
.L_x_291:
[----:B------:R-:W-:Y:S05]  /*c4f0*/  @P1 BRA `(.L_x_293) ;  /* 0x00000020009c1947 */ /* 0x000fea0003800000 */
[----:B------:R-:W2:Y:S01]  /*c500*/  LDL.LU R2, [R1+0x6c] ;  /* 0x00006c0001027983 */ /* 0x000ea20000300800 */
[----:B-----5:R-:W-:-:S04]  /*c510*/  LOP3.LUT R0, R0, 0xff, RZ, 0xc0, !PT ;  /* 0x000000ff00007812 */ /* 0x020fc800078ec0ff */
[----:B------:R-:W-:-:S05]  /*c520*/  F2FP.F16.E4M3.UNPACK_B R0, R0 ;  /* 0x00000000ff00723e */ /* 0x000fca00020006ff */
[----:B------:R-:W-:-:S05]  /*c530*/  HADD2.F32 R0, -RZ, R0.H0_H0 ;  /* 0x20000000ff007230 */ /* 0x000fca0000004100 */
[----:B------:R-:W-:-:S04]  /*c540*/  FMUL R0, R0, UR31 ;  /* 0x0000001f00007c20 */ /* 0x000fc80008400000 */
[----:B--2---:R-:W-:-:S05]  /*c550*/  FFMA R0, R2, UR32, R0 ;  /* 0x0000002002007c23 */ /* 0x004fca0008000000 */
[----:B0-----:R-:W-:-:S05]  /*c560*/  F2FP.SATFINITE.E4M3.F32.PACK_AB_MERGE_C R3, RZ, R0, RZ ;  /* 0x00000000ff03723e */ /* 0x001fca00048070ff */
[----:B------:R0:W-:Y:S01]  /*c570*/  STG.E.U8 desc[UR20][R26.64+0xf9], R3 ;  /* 0x0000f9031a007986 */ /* 0x0001e2000c101114 */
[----:B------:R-:W-:Y:S05]  /*c580*/  BRA `(.L_x_293) ;  /* 0x0000002000787947 */ /* 0x000fea0003800000 */
.L_x_36:
[----:B------:R-:W-:Y:S01]  /*c590*/  ISETP.GE.AND P1, PT, R39, 0x1, PT ;  /* 0x000000012700780c */ /* 0x000fe20003f26270 */
[----:B------:R-:W-:Y:S01]  /*c5a0*/  FMUL R228, R228, UR32 ;  /* 0x00000020e4e47c20 */ /* 0x000fe20008400000 */
[----:B------:R-:W-:Y:S01]  /*c5b0*/  FMUL R227, R227, UR32 ;  /* 0x00000020e3e37c20 */ /* 0x000fe20008400000 */
[----:B------:R-:W-:Y:S01]  /*c5c0*/  ISETP.GE.AND P0, PT, R39, 0x9, PT ;  /* 0x000000092700780c */ /* 0x000fe20003f06270 */
[----:B------:R-:W-:Y:S01]  /*c5d0*/  FMUL R226, R226, UR32 ;  /* 0x00000020e2e27c20 */ /* 0x000fe20008400000 */
[C---:B------:R-:W-:Y:S02]  /*c5e0*/  ISETP.LT.OR P4, PT, R34.reuse, 0x1, !P1 ;  /* 0x000000012200780c */ /* 0x040fe40004f81670 */
[----:B------:R-:W-:Y:S02]  /*c5f0*/  ISETP.LT.OR P5, PT, R34, 0x2, !P1 ;  /* 0x000000022200780c */ /* 0x000fe40004fa1670 */
[----:B------:R-:W-:Y:S02]  /*c600*/  F2FP.SATFINITE.E4M3.F32.PACK_AB_MERGE_C R29, RZ, R228, RZ ;  /* 0x000000e4ff1d723e */ /* 0x000fe400048070ff */
[----:B------:R-:W-:-:S02]  /*c610*/  F2FP.SATFINITE.E4M3.F32.PACK_AB_MERGE_C R227, RZ, R227, RZ ;  /* 0x000000e3ffe3723e */ /* 0x000fc400048070ff */
[----:B------:R-:W-:Y:S01]  /*c620*/  ISETP.LT.OR P3, PT, R34, 0x1, !P0 ;  /* 0x000000012200780c */ /* 0x000fe20004761670 */
[----:B------:R-:W-:-:S04]  /*c630*/  FMUL R225, R225, UR32 ;  /* 0x00000020e1e17c20 */ /* 0x000fc80008400000 */
[----:B------:R1:W-:Y:S01]  /*c640*/  @!P4 STG.E.U8 desc[UR20][R24.64], R29 ;  /* 0x0000001d1800c986 */ /* 0x0003e2000c101114 */
[----:B------:R-:W-:-:S03]  /*c650*/  ISETP.LT.OR P4, PT, R34, 0x2, !P0 ;  /* 0x000000022200780c */ /* 0x000fc60004781670 */
[----:B------:R2:W-:Y:S01]  /*c660*/  @!P5 STG.E.U8 desc[UR20][R24.64+0x1], R227 ;  /* 0x000001e31800d986 */ /* 0x0005e2000c101114 */
[----:B------:R-:W-:Y:S01]  /*c670*/  ISETP.LT.OR P5, PT, R34, 0x9, !P1 ;  /* 0x000000092200780c */ /* 0x000fe20004fa1670 */
[----:B------:R-:W-:Y:S01]  /*c680*/  FMUL R224, R224, UR32 ;  /* 0x00000020e0e07c20 */ /* 0x000fe20008400000 */
[----:B------:R-:W-:Y:S01]  /*c690*/  ISETP.LT.OR P6, PT, R34, 0xa, !P1 ;  /* 0x0000000a2200780c */ /* 0x000fe20004fc1670 */
[----:B------:R-:W-:Y:S01]  /*c6a0*/  FMUL R223, R223, UR32 ;  /* 0x00000020dfdf7c20 */ /* 0x000fe20008400000 */
[----:B------:R-:W-:Y:S02]  /*c6b0*/  F2FP.SATFINITE.E4M3.F32.PACK_AB_MERGE_C R31, RZ, R226, RZ ;  /* 0x000000e2ff1f723e */ /* 0x000fe400048070ff */
[----:B------:R-:W-:Y:S02]  /*c6c0*/  F2FP.SATFINITE.E4M3.F32.PACK_AB_MERGE_C R225, RZ, R225, RZ ;  /* 0x000000e1ffe1723e */ /* 0x000fe400048070ff */
[----:B-1----:R-:W-:Y:S01]  /*c6d0*/  F2FP.SATFINITE.E4M3.F32.PACK_AB_MERGE_C R29, RZ, R224, RZ ;  /* 0x000000e0ff1d723e */ /* 0x002fe200048070ff */
[----:B------:R-:W-:Y:S01]  /*c6e0*/  @!P3 STG.E.U8 desc[UR20][R26.64], R31 ;  /* 0x0000001f1a00b986 */ /* 0x000fe2000c101114 */
[----:B------:R-:W-:-:S02]  /*c6f0*/  F2FP.SATFINITE.E4M3.F32.PACK_AB_MERGE_C R223, RZ, R223, RZ ;  /* 0x000000dfffdf723e */ /* 0x000fc400048070ff */
[C---:B------:R-:W-:Y:S01]  /*c700*/  ISETP.LT.OR P3, PT, R34.reuse, 0x9, !P0 ;  /* 0x000000092200780c */ /* 0x040fe20004761670 */
[----:B------:R-:W-:Y:S01]  /*c710*/  @!P4 STG.E.U8 desc[UR20][R26.64+0x1], R225 ;  /* 0x000001e11a00c986 */ /* 0x000fe2000c101114 */
[----:B------:R-:W-:-:S03]  /*c720*/  ISETP.LT.OR P4, PT, R34, 0xa, !P0 ;  /* 0x0000000a2200780c */ /* 0x000fc60004781670 */
[----:B------:R1:W-:Y:S01]  /*c730*/  @!P5 STG.E.U8 desc[UR20][R24.64+0x8], R29 ;  /* 0x0000081d1800d986 */ /* 0x0003e2000c101114 */
[----:B------:R-:W-:Y:S01]  /*c740*/  ISETP.LT.OR P5, PT, R34, 0x11, !P1 ;  /* 0x000000112200780c */ /* 0x000fe20004fa1670 */
[----:B------:R-:W-:Y:S01]  /*c750*/  FMUL R222, R222, UR32 ;  /* 0x00000020dede7c20 */ /* 0x000fe20008400000 */
[----:B------:R-:W-:Y:S01]  /*c760*/  FMUL R221, R221, UR32 ;  /* 0x00000020dddd7c20 */ /* 0x000fe20008400000 */
[----:B------:R-:W-:Y:S01]  /*c770*/  FMUL R220, R220, UR32 ;  /* 0x00000020dcdc7c20 */ /* 0x000fe20008400000 */
[----:B------:R-:W-:Y:S01]  /*c780*/  @!P6 STG.E.U8 desc[UR20][R24.64+0x9], R223 ;  /* 0x000009df1800e986 */ /* 0x000fe2000c101114 */
[----:B------:R-:W-:Y:S01]  /*c790*/  ISETP.LT.OR P6, PT, R34, 0x12, !P1 ;  /* 0x000000122200780c */ /* 0x000fe20004fc1670 */
[----:B------:R-:W-:Y:S01]  /*c7a0*/  FMUL R219, R219, UR32 ;  /* 0x00000020dbdb7c20 */ /* 0x000fe20008400000 */
[----:B------:R-:W-:Y:S01]  /*c7b0*/  F2FP.SATFINITE.E4M3.F32.PACK_AB_MERGE_C R33, RZ, R222, RZ ;  /* 0x000000deff21723e */ /* 0x000fe200048070ff */
[----:B--2---:R-:W2:Y:S01]  /*c7c0*/  LDL.LU R227, [R1+0x8] ;  /* 0x0000080001e37983 */ /* 0x004ea20000300800 */
[----:B------:R-:W-:-:S02]  /*c7d0*/  F2FP.SATFINITE.E4M3.F32.PACK_AB_MERGE_C R221, RZ, R221, RZ ;  /* 0x000000ddffdd723e */ /* 0x000fc400048070ff */
[----:B-1----:R-:W-:Y:S01]  /*c7e0*/  F2FP.SATFINITE.E4M3.F32.PACK_AB_MERGE_C R29, RZ, R220, RZ ;  /* 0x000000dcff1d723e */ /* 0x002fe200048070ff */
[----:B------:R-:W3:Y:S04]  /*c7f0*/  LDL.LU R226, [R1+0x4] ;  /* 0x0000040001e27983 */ /* 0x000ee80000300800 */
[----:B------:R-:W4:Y:S01]  /*c800*/  LDL.LU R224, [R1] ;  /* 0x0000000001e07983 */ /* 0x000f220000300800 */
[----:B------:R-:W-:-:S03]  /*c810*/  F2FP.SATFINITE.E4M3.F32.PACK_AB_MERGE_C R219, RZ, R219, RZ ;  /* 0x000000dbffdb723e */ /* 0x000fc600048070ff */
[----:B------:R-:W-:Y:S01]  /*c820*/  @!P3 STG.E.U8 desc[UR20][R26.64+0x8], R33 ;  /* 0x000008211a00b986 */ /* 0x000fe2000c101114 */
[----:B------:R-:W-:-:S03]  /*c830*/  ISETP.LT.OR P3, PT, R34, 0x11, !P0 ;  /* 0x000000112200780c */ /* 0x000fc60004761670 */
        /* <DEDUP_REMOVED lines=11> */
[----:B------:R-:W-:Y:S01]  /*c8f0*/  FMUL R214, R214, UR32 ;  /* 0x00000020d6d67c20 */ /* 0x000fe20008400000 */
[----:B------:R-:W-:Y:S01]  /*c900*/  F2FP.SATFINITE.E4M3.F32.PACK_AB_MERGE_C R217, RZ, R217, RZ ;  /* 0x000000d9ffd9723e */ /* 0x000fe200048070ff */
[----:B------:R-:W-:Y:S01]  /*c910*/  FMUL R213, R213, UR32 ;  /* 0x00000020d5d57c20 */ /* 0x000fe20008400000 */
        /* <DEDUP_REMOVED lines=8> */
[----:B------:R-:W-:Y:S02]  /*c9a0*/  FMUL R212, R212, UR32 ;  /* 0x00000020d4d47c20 */ /* 0x000fe40008400000 */
[----:B------:R-:W-:Y:S01]  /*c9b0*/  @!P6 STG.E.U8 desc[UR20][R24.64+0x19], R215 ;  /* 0x000019d71800e986 */ /* 0x000fe2000c101114 */
[----:B------:R-:W-:Y:S01]  /*c9c0*/  ISETP.LT.OR P6, PT, R34, 0x22, !P1 ;  /* 0x000000222200780c */ /* 0x000fe20004fc1670 */
[----:B------:R-:W-:Y:S01]  /*c9d0*/  FMUL R211, R211, UR32 ;  /* 0x00000020d3d37c20 */ /* 0x000fe20008400000 */
[----:B------:R-:W-:Y:S01]  /*c9e0*/  F2FP.SATFINITE.E4M3.F32.PACK_AB_MERGE_C R33, RZ, R214, RZ ;  /* 0x000000d6ff21723e */ /* 0x000fe200048070ff */
[----:B------:R-:W-:Y:S01]  /*c9f0*/  FMUL R210, R210, UR32 ;  /* 0x00000020d2d27c20 */ /* 0x000fe20008400000 */
[----:B------:R-:W-:Y:S01]  /*ca00*/  F2FP.SATFINITE.E4M3.F32.PACK_AB_MERGE_C R213, RZ, R213, RZ ;  /* 0x000000d5ffd5723e */ /* 0x000fe200048070ff */
[----:B------:R-:W-:Y:S01]  /*ca10*/  FMUL R209, R209, UR32 ;  /* 0x00000020d1d17c20 */ /* 0x000fe20008400000 */
        /* <DEDUP_REMOVED lines=8> */
[----:B------:R-:W-:-:S03]  /*caa0*/  ISETP.LT.OR P5, PT, R34, 0x29, !P1 ;  /* 0x000000292200780c */ /* 0x000fc60004fa1670 */
        /* <DEDUP_REMOVED lines=240> */
[----:B------:R0:W-:Y:S01]  /*d9b0*/  @!P6 STG.E.U8 desc[UR20][R24.64+0x99], R23 ;  /* 0x000099171800e986 */ /* 0x0001e2000c101114 */
        /* <DEDUP_REMOVED lines=11> */
[----:B------:R1:W-:Y:S01]  /*da70*/  @!P4 STG.E.U8 desc[UR20][R26.64+0x99], R21 ;  /* 0x000099151a00c986 */ /* 0x0003e2000c101114 */
[----:B------:R-:W-:-:S03]  /*da80*/  ISETP.LT.OR P4, PT, R34, 0xa2, !P0 ;  /* 0x000000a22200780c */ /* 0x000fc60004781670 */
[----:B------:R-:W-:Y:S01]  /*da90*/  @!P5 STG.E.U8 desc[UR20][R24.64+0xa0], R29 ;  /* 0x0000a01d1800d986 */ /* 0x000fe2000c101114 */
[----:B------:R-:W-:-:S03]  /*daa0*/  ISETP.LT.OR P5, PT, R34, 0xa9, !P1 ;  /* 0x000000a92200780c */ /* 0x000fc60004fa1670 */
[----:B------:R2:W-:Y:S01]  /*dab0*/  @!P6 STG.E.U8 desc[UR20][R24.64+0xa1], R19 ;  /* 0x0000a1131800e986 */ /* 0x0005e2000c101114 */
[----:B------:R-:W-:Y:S01]  /*dac0*/  ISETP.LT.OR P6, PT, R34, 0xaa, !P1 ;  /* 0x000000aa2200780c */ /* 0x000fe20004fc1670 */
[----:B------:R-:W-:Y:S01]  /*dad0*/  FMUL R15, R15, UR32 ;  /* 0x000000200f0f7c20 */ /* 0x000fe20008400000 */
[----:B0-----:R-:W-:Y:S01]  /*dae0*/  F2FP.SATFINITE.E4M3.F32.PACK_AB_MERGE_C R23, RZ, R18, RZ ;  /* 0x00000012ff17723e */ /* 0x001fe200048070ff */
[----:B------:R-:W-:Y:S01]  /*daf0*/  FMUL R14, R14, UR32 ;  /* 0x000000200e0e7c20 */ /* 0x000fe20008400000 */
[----:B------:R-:W-:Y:S01]  /*db00*/  F2FP.SATFINITE.E4M3.F32.PACK_AB_MERGE_C R17, RZ, R17, RZ ;  /* 0x00000011ff11723e */ /* 0x000fe200048070ff */
[----:B------:R-:W-:Y:S01]  /*db10*/  FMUL R13, R13, UR32 ;  /* 0x000000200d0d7c20 */ /* 0x000fe20008400000 */
[----:B-1----:R-:W-:Y:S01]  /*db20*/  F2FP.SATFINITE.E4M3.F32.PACK_AB_MERGE_C R21, RZ, R16, RZ ;  /* 0x00000010ff15723e */ /* 0x002fe200048070ff */
[----:B------:R-:W-:Y:S01]  /*db30*/  @!P3 STG.E.U8 desc[UR20][R26.64+0xa0], R23 ;  /* 0x0000a0171a00b986 */ /* 0x000fe2000c101114 */
[----:B------:R-:W-:Y:S02]  /*db40*/  F2FP.SATFINITE.E4M3.F32.PACK_AB_MERGE_C R15, RZ, R15, RZ ;  /* 0x0000000fff0f723e */ /* 0x000fe400048070ff */
[C---:B------:R-:W-:Y:S01]  /*db50*/  ISETP.LT.OR P3, PT, R34.reuse, 0xa9, !P0 ;  /* 0x000000a92200780c */ /* 0x040fe20004761670 */
[----:B------:R-:W-:Y:S01]  /*db60*/  @!P4 STG.E.U8 desc[UR20][R26.64+0xa1], R17 ;  /* 0x0000a1111a00c986 */ /* 0x000fe2000c101114 */
[----:B------:R-:W-:-:S03]  /*db70*/  ISETP.LT.OR P4, PT, R34, 0xaa, !P0 ;  /* 0x000000aa2200780c */ /* 0x000fc60004781670 */
[----:B------:R-:W-:Y:S01]  /*db80*/  @!P5 STG.E.U8 desc[UR20][R24.64+0xa8], R21 ;  /* 0x0000a8151800d986 */ /* 0x000fe2000c101114 */
[----:B------:R-:W-:Y:S01]  /*db90*/  ISETP.LT.OR P5, PT, R34, 0xb1, !P1 ;  /* 0x000000b12200780c */ /* 0x000fe20004fa1670 */
[----:B------:R-:W-:Y:S02]  /*dba0*/  FMUL R12, R12, UR32 ;  /* 0x000000200c0c7c20 */ /* 0x000fe40008400000 */
[----:B------:R0:W-:Y:S01]  /*dbb0*/  @!P6 STG.E.U8 desc[UR20][R24.64+0xa9], R15 ;  /* 0x0000a90f1800e986 */ /* 0x0001e2000c101114 */
[----:B------:R-:W-:Y:S01]  /*dbc0*/  ISETP.LT.OR P6, PT, R34, 0xb2, !P1 ;  /* 0x000000b22200780c */ /* 0x000fe20004fc1670 */
[----:B------:R-:W-:Y:S01]  /*dbd0*/  FMUL R11, R11, UR32 ;  /* 0x000000200b0b7c20 */ /* 0x000fe20008400000 */
[----:B--2---:R-:W-:Y:S01]  /*dbe0*/  F2FP.SATFINITE.E4M3.F32.PACK_AB_MERGE_C R19, RZ, R14, RZ ;  /* 0x0000000eff13723e */ /* 0x004fe200048070ff */
[----:B------:R-:W2:Y:S01]  /*dbf0*/  LDL.LU R223, [R1+0x18] ;  /* 0x0000180001df7983 */ /* 0x000ea20000300800 */
[----:B------:R-:W-:Y:S02]  /*dc00*/  F2FP.SATFINITE.E4M3.F32.PACK_AB_MERGE_C R13, RZ, R13, RZ ;  /* 0x0000000dff0d723e */ /* 0x000fe400048070ff */
[----:B------:R-:W-:Y:S01]  /*dc10*/  F2FP.SATFINITE.E4M3.F32.PACK_AB_MERGE_C R11, RZ, R11, RZ ;  /* 0x0000000bff0b723e */ /* 0x000fe200048070ff */
[----:B------:R-:W-:Y:S01]  /*dc20*/  @!P3 STG.E.U8 desc[UR20][R26.64+0xa8], R19 ;  /* 0x0000a8131a00b986 */ /* 0x000fe2000c101114 */
[----:B0-----:R-:W-:-:S03]  /*dc30*/  F2FP.SATFINITE.E4M3.F32.PACK_AB_MERGE_C R15, RZ, R12, RZ ;  /* 0x0000000cff0f723e */ /* 0x001fc600048070ff */
[----:B------:R0:W-:Y:S01]  /*dc40*/  @!P4 STG.E.U8 desc[UR20][R26.64+0xa9], R13 ;  /* 0x0000a90d1a00c986 */ /* 0x0001e2000c101114 */
[C---:B------:R-:W-:Y:S02]  /*dc50*/  ISETP.LT.OR P3, PT, R34.reuse, 0xb1, !P0 ;  /* 0x000000b12200780c */ /* 0x040fe40004761670 */
[C---:B------:R-:W-:Y:S01]  /*dc60*/  ISETP.LT.OR P4, PT, R34.reuse, 0xb2, !P0 ;  /* 0x000000b22200780c */ /* 0x040fe20004781670 */
[----:B------:R-:W-:Y:S01]  /*dc70*/  @!P5 STG.E.U8 desc[UR20][R24.64+0xb0], R15 ;  /* 0x0000b00f1800d986 */ /* 0x000fe2000c101114 */
[----:B------:R-:W-:Y:S01]  /*dc80*/  ISETP.LT.OR P5, PT, R34, 0xb9, !P1 ;  /* 0x000000b92200780c */ /* 0x000fe20004fa1670 */
[----:B------:R-:W-:Y:S01]  /*dc90*/  FMUL R10, R10, UR32 ;  /* 0x000000200a0a7c20 */ /* 0x000fe20008400000 */
[----:B------:R-:W-:Y:S01]  /*dca0*/  FMUL R9, R9, UR32 ;  /* 0x0000002009097c20 */ /* 0x000fe20008400000 */
[----:B------:R-:W2:Y:S01]  /*dcb0*/  LDL.LU R222, [R1+0x14] ;  /* 0x0000140001de7983 */ /* 0x000ea20000300800 */
[----:B------:R-:W-:-:S03]  /*dcc0*/  FMUL R8, R8, UR32 ;  /* 0x0000002008087c20 */ /* 0x000fc60008400000 */
[----:B------:R-:W2:Y:S01]  /*dcd0*/  LDL.LU R220, [R1+0x10] ;  /* 0x0000100001dc7983 */ /* 0x000ea20000300800 */
[----:B------:R-:W-:-:S03]  /*dce0*/  F2FP.SATFINITE.E4M3.F32.PACK_AB_MERGE_C R17, RZ, R10, RZ ;  /* 0x0000000aff11723e */ /* 0x000fc600048070ff */
[----:B------:R-:W2:Y:S01]  /*dcf0*/  LDL.LU R221, [R1+0xc] ;  /* 0x00000c0001dd7983 */ /* 0x000ea20000300800 */
[----:B------:R-:W-:Y:S01]  /*dd00*/  F2FP.SATFINITE.E4M3.F32.PACK_AB_MERGE_C R9, RZ, R9, RZ ;  /* 0x00000009ff09723e */ /* 0x000fe200048070ff */
[----:B------:R-:W-:Y:S01]  /*dd10*/  FMUL R7, R7, UR32 ;  /* 0x0000002007077c20 */ /* 0x000fe20008400000 */
[----:B0-----:R-:W-:Y:S01]  /*dd20*/  F2FP.SATFINITE.E4M3.F32.PACK_AB_MERGE_C R13, RZ, R8, RZ ;  /* 0x00000008ff0d723e */ /* 0x001fe200048070ff */
[----:B------:R0:W-:Y:S01]  /*dd30*/  @!P6 STG.E.U8 desc[UR20][R24.64+0xb1], R11 ;  /* 0x0000b10b1800e986 */ /* 0x0001e2000c101114 */
[----:B------:R-:W-:Y:S01]  /*dd40*/  ISETP.LT.OR P6, PT, R34, 0xba, !P1 ;  /* 0x000000ba2200780c */ /* 0x000fe20004fc1670 */
[----:B-----5:R-:W-:Y:S01]  /*dd50*/  FMUL R2, R2, UR32 ;  /* 0x0000002002027c20 */ /* 0x020fe20008400000 */
[----:B------:R-:W-:Y:S01]  /*dd60*/  F2FP.SATFINITE.E4M3.F32.PACK_AB_MERGE_C R7, RZ, R7, RZ ;  /* 0x00000007ff07723e */ /* 0x000fe200048070ff */
[----:B------:R-:W-:Y:S01]  /*dd70*/  @!P3 STG.E.U8 desc[UR20][R26.64+0xb0], R17 ;  /* 0x0000b0111a00b986 */ /* 0x000fe2000c101114 */
[----:B------:R-:W-:Y:S01]  /*dd80*/  FMUL R3, R3, UR32 ;  /* 0x0000002003037c20 */ /* 0x000fe20008400000 */
[----:B------:R-:W-:Y:S01]  /*dd90*/  FMUL R4, R4, UR32 ;  /* 0x0000002004047c20 */ /* 0x000fe20008400000 */
[C---:B------:R-:W-:Y:S01]  /*dda0*/  ISETP.LT.OR P3, PT, R34.reuse, 0xb9, !P0 ;  /* 0x000000b92200780c */ /* 0x040fe20004761670 */
[----:B------:R1:W-:Y:S01]  /*ddb0*/  @!P4 STG.E.U8 desc[UR20][R26.64+0xb1], R9 ;  /* 0x0000b1091a00c986 */ /* 0x0003e2000c101114 */
[----:B------:R-:W-:Y:S01]  /*ddc0*/  ISETP.LT.OR P4, PT, R34, 0xba, !P0 ;  /* 0x000000ba2200780c */ /* 0x000fe20004781670 */
[----:B------:R-:W-:Y:S01]  /*ddd0*/  FMUL R6, R6, UR32 ;  /* 0x0000002006067c20 */ /* 0x000fe20008400000 */
[----:B------:R-:W-:Y:S01]  /*dde0*/  FMUL R5, R5, UR32 ;  /* 0x0000002005057c20 */ /* 0x000fe20008400000 */
[----:B------:R3:W-:Y:S01]  /*ddf0*/  @!P5 STG.E.U8 desc[UR20][R24.64+0xb8], R13 ;  /* 0x0000b80d1800d986 */ /* 0x0007e2000c101114 */
[----:B------:R-:W-:Y:S01]  /*de00*/  ISETP.LT.OR P5, PT, R34, 0xc1, !P1 ;  /* 0x000000c12200780c */ /* 0x000fe20004fa1670 */
[----:B------:R-:W-:Y:S01]  /*de10*/  FMUL R0, R0, UR32 ;  /* 0x0000002000007c20 */ /* 0x000fe20008400000 */
[----:B0-----:R-:W-:Y:S01]  /*de20*/  F2FP.SATFINITE.E4M3.F32.PACK_AB_MERGE_C R11, RZ, R6, RZ ;  /* 0x00000006ff0b723e */ /* 0x001fe200048070ff */
[----:B------:R-:W2:Y:S01]  /*de30*/  LDL.LU R225, [R1+0x1c] ;  /* 0x00001c0001e17983 */ /* 0x000ea20000300800 */
[----:B------:R-:W-:-:S03]  /*de40*/  F2FP.SATFINITE.E4M3.F32.PACK_AB_MERGE_C R5, RZ, R5, RZ ;  /* 0x00000005ff05723e */ /* 0x000fc600048070ff */
[----:B------:R0:W-:Y:S01]  /*de50*/  @!P6 STG.E.U8 desc[UR20][R24.64+0xb9], R7 ;  /* 0x0000b9071800e986 */ /* 0x0001e2000c101114 */
[----:B-1----:R-:W-:Y:S01]  /*de60*/  F2FP.SATFINITE.E4M3.F32.PACK_AB_MERGE_C R9, RZ, R4, RZ ;  /* 0x00000004ff09723e */ /* 0x002fe200048070ff */
[----:B------:R-:W-:Y:S01]  /*de70*/  FMUL R4, R227, UR32 ;  /* 0x00000020e3047c20 */ /* 0x000fe20008400000 */
[----:B------:R-:W-:Y:S01]  /*de80*/  ISETP.LT.OR P6, PT, R34, 0xc2, !P1 ;  /* 0x000000c22200780c */ /* 0x000fe20004fc1670 */
[----:B------:R-:W-:Y:S01]  /*de90*/  @!P3 STG.E.U8 desc[UR20][R26.64+0xb8], R11 ;  /* 0x0000b80b1a00b986 */ /* 0x000fe2000c101114 */
[----:B---3--:R-:W-:Y:S01]  /*dea0*/  F2FP.SATFINITE.E4M3.F32.PACK_AB_MERGE_C R13, RZ, R2, RZ ;  /* 0x00000002ff0d723e */ /* 0x008fe200048070ff */
[----:B----4-:R-:W-:Y:S01]  /*deb0*/  FMUL R2, R224, UR32 ;  /* 0x00000020e0027c20 */ /* 0x010fe20008400000 */
[----:B------:R-:W-:Y:S01]  /*dec0*/  ISETP.LT.OR P3, PT, R34, 0xc1, !P0 ;  /* 0x000000c12200780c */ /* 0x000fe20004761670 */
[----:B------:R-:W3:Y:S01]  /*ded0*/  LDL.LU R224, [R1+0x20] ;  /* 0x0000200001e07983 */ /* 0x000ee20000300800 */
[----:B0-----:R-:W-:Y:S01]  /*dee0*/  F2FP.SATFINITE.E4M3.F32.PACK_AB_MERGE_C R7, RZ, R3, RZ ;  /* 0x00000003ff07723e */ /* 0x001fe200048070ff */
[----:B------:R-:W-:-:S02]  /*def0*/  FMUL R3, R226, UR32 ;  /* 0x00000020e2037c20 */ /* 0x000fc40008400000 */
[----:B------:R0:W-:Y:S01]  /*df00*/  @!P4 STG.E.U8 desc[UR20][R26.64+0xb9], R5 ;  /* 0x0000b9051a00c986 */ /* 0x0001e2000c101114 */
[----:B------:R-:W-:-:S03]  /*df10*/  ISETP.LT.OR P4, PT, R34, 0xc2, !P0 ;  /* 0x000000c22200780c */ /* 0x000fc60004781670 */
[----:B------:R-:W4:Y:S04]  /*df20*/  LDL.LU R226, [R1+0x24] ;  /* 0x0000240001e27983 */ /* 0x000f280000300800 */
[----:B------:R-:W4:Y:S04]  /*df30*/  LDL.LU R227, [R1+0x28] ;  /* 0x0000280001e37983 */ /* 0x000f280000300800 */
[----:B------:R-:W-:Y:S01]  /*df40*/  @!P5 STG.E.U8 desc[UR20][R24.64+0xc0], R9 ;  /* 0x0000c0091800d986 */ /* 0x000fe2000c101114 */
[C---:B------:R-:W-:Y:S02]  /*df50*/  ISETP.LT.OR P5, PT, R34.reuse, 0xc9, !P1 ;  /* 0x000000c92200780c */ /* 0x040fe40004fa1670 */
[----:B0-----:R-:W-:Y:S01]  /*df60*/  F2FP.SATFINITE.E4M3.F32.PACK_AB_MERGE_C R5, RZ, R0, RZ ;  /* 0x00000000ff05723e */ /* 0x001fe200048070ff */
[----:B------:R0:W-:Y:S01]  /*df70*/  @!P6 STG.E.U8 desc[UR20][R24.64+0xc1], R7 ;  /* 0x0000c1071800e986 */ /* 0x0001e2000c101114 */
[----:B------:R-:W-:-:S03]  /*df80*/  ISETP.LT.OR P6, PT, R34, 0xca, !P1 ;  /* 0x000000ca2200780c */ /* 0x000fc60004fc1670 */
[----:B------:R-:W-:Y:S01]  /*df90*/  @!P3 STG.E.U8 desc[UR20][R26.64+0xc0], R13 ;  /* 0x0000c00d1a00b986 */ /* 0x000fe2000c101114 */
[----:B------:R-:W-:-:S03]  /*dfa0*/  ISETP.LT.OR P3, PT, R34, 0xc9, !P0 ;  /* 0x000000c92200780c */ /* 0x000fc60004761670 */
[----:B------:R1:W-:Y:S01]  /*dfb0*/  @!P4 STG.E.U8 desc[UR20][R26.64+0xc1], R5 ;  /* 0x0000c1051a00c986 */ /* 0x0003e2000c101114 */
[----:B0-----:R-:W-:Y:S02]  /*dfc0*/  F2FP.SATFINITE.E4M3.F32.PACK_AB_MERGE_C R7, RZ, R2, RZ ;  /* 0x00000002ff07723e */ /* 0x001fe400048070ff */
[----:B------:R-:W-:-:S03]  /*dfd0*/  ISETP.LT.OR P4, PT, R34, 0xca, !P0 ;  /* 0x000000ca2200780c */ /* 0x000fc60004781670 */
[----:B------:R0:W-:Y:S01]  /*dfe0*/  @!P5 STG.E.U8 desc[UR20][R24.64+0xc8], R7 ;  /* 0x0000c8071800d986 */ /* 0x0001e2000c101114 */
[----:B------:R-:W-:Y:S02]  /*dff0*/  ISETP.LT.OR P5, PT, R34, 0xd1, !P1 ;  /* 0x000000d12200780c */ /* 0x000fe40004fa1670 */
[----:B------:R-:W-:Y:S02]  /*e000*/  F2FP.SATFINITE.E4M3.F32.PACK_AB_MERGE_C R9, RZ, R3, RZ ;  /* 0x00000003ff09723e */ /* 0x000fe400048070ff */
[----:B------:R-:W-:-:S03]  /*e010*/  F2FP.SATFINITE.E4M3.F32.PACK_AB_MERGE_C R11, RZ, R4, RZ ;  /* 0x00000004ff0b723e */ /* 0x000fc600048070ff */
[----:B------:R0:W-:Y:S04]  /*e020*/  @!P6 STG.E.U8 desc[UR20][R24.64+0xc9], R9 ;  /* 0x0000c9091800e986 */ /* 0x0001e8000c101114 */
[----:B------:R-:W-:Y:S01]  /*e030*/  @!P3 STG.E.U8 desc[UR20][R26.64+0xc8], R11 ;  /* 0x0000c80b1a00b986 */ /* 0x000fe2000c101114 */
[----:B--2---:R-:W-:Y:S01]  /*e040*/  FMUL R2, R220, UR32 ;  /* 0x00000020dc027c20 */ /* 0x004fe20008400000 */
[----:B------:R-:W-:Y:S02]  /*e050*/  FMUL R0, R221, UR32 ;  /* 0x00000020dd007c20 */ /* 0x000fe40008400000 */
[----:B------:R-:W2:Y:S03]  /*e060*/  LDL.LU R221, [R1+0x2c] ;  /* 0x00002c0001dd7983 */ /* 0x000ea60000300800 */
[----:B-1----:R-:W-:Y:S01]  /*e070*/  F2FP.SATFINITE.E4M3.F32.PACK_AB_MERGE_C R5, RZ, R0, RZ ;  /* 0x00000000ff05723e */ /* 0x002fe200048070ff */
[----:B------:R-:W2:Y:S01]  /*e080*/  LDL.LU R220, [R1+0x30] ;  /* 0x0000300001dc7983 */ /* 0x000ea20000300800 */
[----:B------:R-:W-:Y:S01]  /*e090*/  FMUL R0, R223, UR32 ;  /* 0x00000020df007c20 */ /* 0x000fe20008400000 */
[----:B------:R-:W-:Y:S01]  /*e0a0*/  FMUL R3, R222, UR32 ;  /* 0x00000020de037c20 */ /* 0x000fe20008400000 */
[----:B0-----:R-:W-:Y:S01]  /*e0b0*/  F2FP.SATFINITE.E4M3.F32.PACK_AB_MERGE_C R7, RZ, R2, RZ ;  /* 0x00000002ff07723e */ /* 0x001fe200048070ff */
[----:B------:R-:W2:Y:S02]  /*e0c0*/  LDL.LU R222, [R1+0x34] ;  /* 0x0000340001de7983 */ /* 0x000ea40000300800 */
[----:B------:R-:W-:-:S02]  /*e0d0*/  F2FP.SATFINITE.E4M3.F32.PACK_AB_MERGE_C R13, RZ, R0, RZ ;  /* 0x00000000ff0d723e */ /* 0x000fc400048070ff */
[----:B------:R-:W2:Y:S01]  /*e0e0*/  LDL.LU R223, [R1+0x38] ;  /* 0x0000380001df7983 */ /* 0x000ea20000300800 */
[----:B------:R-:W-:Y:S01]  /*e0f0*/  F2FP.SATFINITE.E4M3.F32.PACK_AB_MERGE_C R9, RZ, R3, RZ ;  /* 0x00000003ff09723e */ /* 0x000fe200048070ff */
[----:B------:R-:W-:Y:S02]  /*e100*/  FMUL R2, R225, UR32 ;  /* 0x00000020e1027c20 */ /* 0x000fe40008400000 */
[----:B------:R-:W2:Y:S04]  /*e110*/  LDL.LU R225, [R1+0x3c] ;  /* 0x00003c0001e17983 */ /* 0x000ea80000300800 */
[----:B------:R-:W-:Y:S01]  /*e120*/  @!P4 STG.E.U8 desc[UR20][R26.64+0xc9], R5 ;  /* 0x0000c9051a00c986 */ /* 0x000fe2000c101114 */
[----:B---3--:R-:W-:-:S03]  /*e130*/  FMUL R0, R224, UR32 ;  /* 0x00000020e0007c20 */ /* 0x008fc60008400000 */
[----:B------:R0:W-:Y:S04]  /*e140*/  @!P5 STG.E.U8 desc[UR20][R24.64+0xd0], R7 ;  /* 0x0000d0071800d986 */ /* 0x0001e8000c101114 */
[----:B------:R-:W3:Y:S01]  /*e150*/  LDL.LU R224, [R1+0x40] ;  /* 0x0000400001e07983 */ /* 0x000ee20000300800 */
[----:B----4-:R-:W-:-:S03]  /*e160*/  FMUL R3, R226, UR32 ;  /* 0x00000020e2037c20 */ /* 0x010fc60008400000 */
[----:B------:R-:W4:Y:S01]  /*e170*/  LDL.LU R226, [R1+0x44] ;  /* 0x0000440001e27983 */ /* 0x000f220000300800 */
[----:B0-----:R-:W-:Y:S01]  /*e180*/  F2FP.SATFINITE.E4M3.F32.PACK_AB_MERGE_C R7, RZ, R0, RZ ;  /* 0x00000000ff07723e */ /* 0x001fe200048070ff */
[----:B------:R-:W-:Y:S02]  /*e190*/  FMUL R0, R227, UR32 ;  /* 0x00000020e3007c20 */ /* 0x000fe40008400000 */
[----:B------:R-:W4:Y:S01]  /*e1a0*/  LDL.LU R227, [R1+0x48] ;  /* 0x0000480001e37983 */ /* 0x000f220000300800 */
[C---:B------:R-:W-:Y:S02]  /*e1b0*/  ISETP.LT.OR P6, PT, R34.reuse, 0xd2, !P1 ;  /* 0x000000d22200780c */ /* 0x040fe40004fc1670 */
[C---:B------:R-:W-:Y:S01]  /*e1c0*/  ISETP.LT.OR P4, PT, R34.reuse, 0xd2, !P0 ;  /* 0x000000d22200780c */ /* 0x040fe20004781670 */
[----:B------:R-:W4:Y:S01]  /*e1d0*/  LDL.LU R219, [R1+0x4c] ;  /* 0x00004c0001db7983 */ /* 0x000f220000300800 */
[----:B------:R-:W-:Y:S02]  /*e1e0*/  F2FP.SATFINITE.E4M3.F32.PACK_AB_MERGE_C R5, RZ, R2, RZ ;  /* 0x00000002ff05723e */ /* 0x000fe400048070ff */
[----:B------:R-:W-:-:S02]  /*e1f0*/  ISETP.LT.OR P3, PT, R34, 0xd1, !P0 ;  /* 0x000000d12200780c */ /* 0x000fc40004761670 */
[----:B------:R-:W-:Y:S02]  /*e200*/  ISETP.LT.OR P5, PT, R34, 0xd9, !P1 ;  /* 0x000000d92200780c */ /* 0x000fe40004fa1670 */
[----:B------:R-:W-:-:S03]  /*e210*/  F2FP.SATFINITE.E4M3.F32.PACK_AB_MERGE_C R11, RZ, R0, RZ ;  /* 0x00000000ff0b723e */ /* 0x000fc600048070ff */
[----:B------:R0:W-:Y:S01]  /*e220*/  @!P6 STG.E.U8 desc[UR20][R24.64+0xd1], R9 ;  /* 0x0000d1091800e986 */ /* 0x0001e2000c101114 */
[----:B------:R-:W-:-:S03]  /*e230*/  ISETP.LT.OR P6, PT, R34, 0xda, !P1 ;  /* 0x000000da2200780c */ /* 0x000fc60004fc1670 */
[----:B------:R1:W-:Y:S01]  /*e240*/  @!P4 STG.E.U8 desc[UR20][R26.64+0xd1], R5 ;  /* 0x0000d1051a00c986 */ /* 0x0003e2000c101114 */
[----:B------:R-:W-:-:S03]  /*e250*/  ISETP.LT.OR P4, PT, R34, 0xda, !P0 ;  /* 0x000000da2200780c */ /* 0x000fc60004781670 */
[----:B------:R-:W-:Y:S01]  /*e260*/  @!P3 STG.E.U8 desc[UR20][R26.64+0xd0], R13 ;  /* 0x0000d00d1a00b986 */ /* 0x000fe2000c101114 */
[----:B0-----:R-:W-:-:S03]  /*e270*/  F2FP.SATFINITE.E4M3.F32.PACK_AB_MERGE_C R9, RZ, R3, RZ ;  /* 0x00000003ff09723e */ /* 0x001fc600048070ff */
[----:B------:R0:W-:Y:S04]  /*e280*/  @!P5 STG.E.U8 desc[UR20][R24.64+0xd8], R7 ;  /* 0x0000d8071800d986 */ /* 0x0001e8000c101114 */
[----:B------:R0:W-:Y:S01]  /*e290*/  @!P6 STG.E.U8 desc[UR20][R24.64+0xd9], R9 ;  /* 0x0000d9091800e986 */ /* 0x0001e2000c101114 */
[----:B--2---:R-:W-:-:S03]  /*e2a0*/  FMUL R0, R221, UR32 ;  /* 0x00000020dd007c20 */ /* 0x004fc60008400000 */
[----:B------:R-:W2:Y:S01]  /*e2b0*/  LDL.LU R221, [R1+0x50] ;  /* 0x0000500001dd7983 */ /* 0x000ea20000300800 */
[----:B------:R-:W-:-:S03]  /*e2c0*/  FMUL R2, R220, UR32 ;  /* 0x00000020dc027c20 */ /* 0x000fc60008400000 */
[----:B------:R-:W2:Y:S01]  /*e2d0*/  LDL.LU R220, [R1+0x54] ;  /* 0x0000540001dc7983 */ /* 0x000ea20000300800 */
[----:B-1----:R-:W-:Y:S01]  /*e2e0*/  F2FP.SATFINITE.E4M3.F32.PACK_AB_MERGE_C R5, RZ, R0, RZ ;  /* 0x00000000ff05723e */ /* 0x002fe200048070ff */
[----:B------:R-:W-:Y:S02]  /*e2f0*/  FMUL R3, R222, UR32 ;  /* 0x00000020de037c20 */ /* 0x000fe40008400000 */
[----:B------:R-:W2:Y:S01]  /*e300*/  LDL.LU R222, [R1+0x58] ;  /* 0x0000580001de7983 */ /* 0x000ea20000300800 */
[----:B0-----:R-:W-:Y:S01]  /*e310*/  F2FP.SATFINITE.E4M3.F32.PACK_AB_MERGE_C R7, RZ, R2, RZ ;  /* 0x00000002ff07723e */ /* 0x001fe200048070ff */
[----:B------:R-:W-:Y:S01]  /*e320*/  FMUL R4, R223, UR32 ;  /* 0x00000020df047c20 */ /* 0x000fe20008400000 */
[----:B------:R-:W-:Y:S01]  /*e330*/  F2FP.SATFINITE.E4M3.F32.PACK_AB_MERGE_C R9, RZ, R3, RZ ;  /* 0x00000003ff09723e */ /* 0x000fe200048070ff */
[----:B------:R-:W2:Y:S01]  /*e340*/  LDL.LU R223, [R1+0x5c] ;  /* 0x00005c0001df7983 */ /* 0x000ea20000300800 */
[----:B------:R-:W-:-:S03]  /*e350*/  FMUL R0, R225, UR32 ;  /* 0x00000020e1007c20 */ /* 0x000fc60008400000 */
[----:B------:R0:W-:Y:S04]  /*e360*/  @!P4 STG.E.U8 desc[UR20][R26.64+0xd9], R5 ;  /* 0x0000d9051a00c986 */ /* 0x0001e8000c101114 */
[----:B------:R-:W2:Y:S01]  /*e370*/  LDL.LU R225, [R1+0x60] ;  /* 0x0000600001e17983 */ /* 0x000ea20000300800 */
[----:B0-----:R-:W-:Y:S01]  /*e380*/  F2FP.SATFINITE.E4M3.F32.PACK_AB_MERGE_C R5, RZ, R0, RZ ;  /* 0x00000000ff05723e */ /* 0x001fe200048070ff */
[----:B---3--:R-:W-:Y:S02]  /*e390*/  FMUL R2, R224, UR32 ;  /* 0x00000020e0027c20 */ /* 0x008fe40008400000 */
[----:B------:R-:W3:Y:S01]  /*e3a0*/  LDL.LU R224, [R1+0x64] ;  /* 0x0000640001e07983 */ /* 0x000ee20000300800 */
[----:B----4-:R-:W-:-:S03]  /*e3b0*/  FMUL R3, R226, UR32 ;  /* 0x00000020e2037c20 */ /* 0x010fc60008400000 */
[----:B------:R-:W4:Y:S01]  /*e3c0*/  LDL.LU R226, [R1+0x68] ;  /* 0x0000680001e27983 */ /* 0x000f220000300800 */
[----:B------:R-:W-:-:S03]  /*e3d0*/  FMUL R0, R227, UR32 ;  /* 0x00000020e3007c20 */ /* 0x000fc60008400000 */
[----:B------:R-:W4:Y:S01]  /*e3e0*/  LDL.LU R227, [R1+0x6c] ;  /* 0x00006c0001e37983 */ /* 0x000f220000300800 */
[C---:B------:R-:W-:Y:S02]  /*e3f0*/  ISETP.LT.OR P3, PT, R34.reuse, 0xd9, !P0 ;  /* 0x000000d92200780c */ /* 0x040fe40004761670 */
[C---:B------:R-:W-:Y:S02]  /*e400*/  ISETP.LT.OR P5, PT, R34.reuse, 0xe1, !P1 ;  /* 0x000000e12200780c */ /* 0x040fe40004fa1670 */
[C---:B------:R-:W-:Y:S02]  /*e410*/  ISETP.LT.OR P6, PT, R34.reuse, 0xe2, !P1 ;  /* 0x000000e22200780c */ /* 0x040fe40004fc1670 */
[----:B------:R-:W-:-:S07]  /*e420*/  ISETP.LT.OR P4, PT, R34, 0xe2, !P0 ;  /* 0x000000e22200780c */ /* 0x000fce0004781670 */
[----:B------:R-:W-:Y:S01]  /*e430*/  @!P3 STG.E.U8 desc[UR20][R26.64+0xd8], R11 ;  /* 0x0000d80b1a00b986 */ /* 0x000fe2000c101114 */
[----:B------:R-:W-:-:S03]  /*e440*/  ISETP.LT.OR P3, PT, R34, 0xe1, !P0 ;  /* 0x000000e12200780c */ /* 0x000fc60004761670 */
[----:B------:R0:W-:Y:S01]  /*e450*/  @!P5 STG.E.U8 desc[UR20][R24.64+0xe0], R7 ;  /* 0x0000e0071800d986 */ /* 0x0001e2000c101114 */
[----:B------:R-:W-:-:S03]  /*e460*/  ISETP.LT.OR P5, PT, R34, 0xe9, !P1 ;  /* 0x000000e92200780c */ /* 0x000fc60004fa1670 */
[----:B------:R1:W-:Y:S01]  /*e470*/  @!P6 STG.E.U8 desc[UR20][R24.64+0xe1], R9 ;  /* 0x0000e1091800e986 */ /* 0x0003e2000c101114 */
[----:B------:R-:W-:Y:S02]  /*e480*/  ISETP.LT.OR P6, PT, R34, 0xea, !P1 ;  /* 0x000000ea2200780c */ /* 0x000fe40004fc1670 */
[----:B------:R-:W-:Y:S01]  /*e490*/  F2FP.SATFINITE.E4M3.F32.PACK_AB_MERGE_C R13, RZ, R4, RZ ;  /* 0x00000004ff0d723e */ /* 0x000fe200048070ff */
[----:B------:R1:W-:Y:S01]  /*e4a0*/  @!P4 STG.E.U8 desc[UR20][R26.64+0xe1], R5 ;  /* 0x0000e1051a00c986 */ /* 0x0003e2000c101114 */
[----:B0-----:R-:W-:-:S03]  /*e4b0*/  F2FP.SATFINITE.E4M3.F32.PACK_AB_MERGE_C R7, RZ, R2, RZ ;  /* 0x00000002ff07723e */ /* 0x001fc600048070ff */
[----:B------:R-:W-:Y:S01]  /*e4c0*/  @!P3 STG.E.U8 desc[UR20][R26.64+0xe0], R13 ;  /* 0x0000e00d1a00b986 */ /* 0x000fe2000c101114 */
[----:B-1----:R-:W-:-:S03]  /*e4d0*/  F2FP.SATFINITE.E4M3.F32.PACK_AB_MERGE_C R9, RZ, R3, RZ ;  /* 0x00000003ff09723e */ /* 0x002fc600048070ff */
[----:B------:R0:W-:Y:S01]  /*e4e0*/  @!P5 STG.E.U8 desc[UR20][R24.64+0xe8], R7 ;  /* 0x0000e8071800d986 */ /* 0x0001e2000c101114 */
[C---:B------:R-:W-:Y:S02]  /*e4f0*/  ISETP.LT.OR P3, PT, R34.reuse, 0xe9, !P0 ;  /* 0x000000e92200780c */ /* 0x040fe40004761670 */
[C---:B------:R-:W-:Y:S01]  /*e500*/  ISETP.LT.OR P4, PT, R34.reuse, 0xea, !P0 ;  /* 0x000000ea2200780c */ /* 0x040fe20004781670 */
[----:B------:R1:W-:Y:S01]  /*e510*/  @!P6 STG.E.U8 desc[UR20][R24.64+0xe9], R9 ;  /* 0x0000e9091800e986 */ /* 0x0003e2000c101114 */
[C---:B------:R-:W-:Y:S01]  /*e520*/  ISETP.LT.OR P5, PT, R34.reuse, 0xf1, !P1 ;  /* 0x000000f12200780c */ /* 0x040fe20004fa1670 */
[----:B------:R-:W-:Y:S01]  /*e530*/  FMUL R2, R219, UR32 ;  /* 0x00000020db027c20 */ /* 0x000fe20008400000 */
[----:B------:R-:W-:Y:S02]  /*e540*/  ISETP.LT.OR P6, PT, R34, 0xf2, !P1 ;  /* 0x000000f22200780c */ /* 0x000fe40004fc1670 */
[----:B------:R-:W-:Y:S02]  /*e550*/  F2FP.SATFINITE.E4M3.F32.PACK_AB_MERGE_C R11, RZ, R0, RZ ;  /* 0x00000000ff0b723e */ /* 0x000fe400048070ff */
[----:B------:R-:W-:-:S03]  /*e560*/  F2FP.SATFINITE.E4M3.F32.PACK_AB_MERGE_C R5, RZ, R2, RZ ;  /* 0x00000002ff05723e */ /* 0x000fc600048070ff */
[----:B------:R-:W-:Y:S01]  /*e570*/  @!P3 STG.E.U8 desc[UR20][R26.64+0xe8], R11 ;  /* 0x0000e80b1a00b986 */ /* 0x000fe2000c101114 */
[----:B------:R-:W-:-:S03]  /*e580*/  ISETP.LT.OR P3, PT, R34, 0xf1, !P0 ;  /* 0x000000f12200780c */ /* 0x000fc60004761670 */
[----:B------:R-:W-:Y:S01]  /*e590*/  @!P4 STG.E.U8 desc[UR20][R26.64+0xe9], R5 ;  /* 0x0000e9051a00c986 */ /* 0x000fe2000c101114 */
[C---:B------:R-:W-:Y:S02]  /*e5a0*/  ISETP.LT.OR P4, PT, R34.reuse, 0xf9, !P1 ;  /* 0x000000f92200780c */ /* 0x040fe40004f81670 */
[----:B------:R-:W-:Y:S01]  /*e5b0*/  ISETP.LT.OR P1, PT, R34, 0xfa, !P1 ;  /* 0x000000fa2200780c */ /* 0x000fe20004f21670 */
[----:B--2---:R-:W-:Y:S01]  /*e5c0*/  FMUL R0, R221, UR32 ;  /* 0x00000020dd007c20 */ /* 0x004fe20008400000 */
[----:B------:R-:W-:-:S04]  /*e5d0*/  FMUL R3, R220, UR32 ;  /* 0x00000020dc037c20 */ /* 0x000fc80008400000 */
[----:B0-----:R-:W-:Y:S02]  /*e5e0*/  F2FP.SATFINITE.E4M3.F32.PACK_AB_MERGE_C R7, RZ, R0, RZ ;  /* 0x00000000ff07723e */ /* 0x001fe400048070ff */
[----:B-1----:R-:W-:Y:S01]  /*e5f0*/  F2FP.SATFINITE.E4M3.F32.PACK_AB_MERGE_C R9, RZ, R3, RZ ;  /* 0x00000003ff09723e */ /* 0x002fe200048070ff */
[----:B------:R-:W-:Y:S02]  /*e600*/  FMUL R0, R222, UR32 ;  /* 0x00000020de007c20 */ /* 0x000fe40008400000 */
[----:B------:R0:W-:Y:S01]  /*e610*/  @!P5 STG.E.U8 desc[UR20][R24.64+0xf0], R7 ;  /* 0x0000f0071800d986 */ /* 0x0001e2000c101114 */
[----:B------:R-:W-:-:S03]  /*e620*/  ISETP.LT.OR P5, PT, R34, 0xf2, !P0 ;  /* 0x000000f22200780c */ /* 0x000fc600047a1670 */
[----:B------:R1:W-:Y:S01]  /*e630*/  @!P6 STG.E.U8 desc[UR20][R24.64+0xf1], R9 ;  /* 0x0000f1091800e986 */ /* 0x0003e2000c101114 */
[C---:B------:R-:W-:Y:S02]  /*e640*/  ISETP.LT.OR P6, PT, R34.reuse, 0xf9, !P0 ;  /* 0x000000f92200780c */ /* 0x040fe400047c1670 */
[----:B------:R-:W-:Y:S01]  /*e650*/  F2FP.SATFINITE.E4M3.F32.PACK_AB_MERGE_C R13, RZ, R0, RZ ;  /* 0x00000000ff0d723e */ /* 0x000fe200048070ff */
[----:B------:R-:W-:Y:S01]  /*e660*/  FMUL R0, R223, UR32 ;  /* 0x00000020df007c20 */ /* 0x000fe20008400000 */
[----:B------:R-:W-:Y:S01]  /*e670*/  ISETP.LT.OR P0, PT, R34, 0xfa, !P0 ;  /* 0x000000fa2200780c */ /* 0x000fe20004701670 */
[----:B------:R-:W-:-:S03]  /*e680*/  FMUL R2, R225, UR32 ;  /* 0x00000020e1027c20 */ /* 0x000fc60008400000 */
[----:B0-----:R-:W-:Y:S02]  /*e690*/  F2FP.SATFINITE.E4M3.F32.PACK_AB_MERGE_C R7, RZ, R0, RZ ;  /* 0x00000000ff07723e */ /* 0x001fe400048070ff */
[----:B-1----:R-:W-:Y:S01]  /*e6a0*/  F2FP.SATFINITE.E4M3.F32.PACK_AB_MERGE_C R9, RZ, R2, RZ ;  /* 0x00000002ff09723e */ /* 0x002fe200048070ff */
[----:B---3--:R-:W-:Y:S01]  /*e6b0*/  FMUL R3, R224, UR32 ;  /* 0x00000020e0037c20 */ /* 0x008fe20008400000 */
[----:B----4-:R-:W-:Y:S01]  /*e6c0*/  FMUL R4, R226, UR32 ;  /* 0x00000020e2047c20 */ /* 0x010fe20008400000 */
[----:B------:R-:W-:-:S03]  /*e6d0*/  FMUL R5, R227, UR32 ;  /* 0x00000020e3057c20 */ /* 0x000fc60008400000 */
[----:B------:R-:W-:Y:S02]  /*e6e0*/  F2FP.SATFINITE.E4M3.F32.PACK_AB_MERGE_C R3, RZ, R3, RZ ;  /* 0x00000003ff03723e */ /* 0x000fe400048070ff */
[----:B------:R-:W-:Y:S02]  /*e6f0*/  F2FP.SATFINITE.E4M3.F32.PACK_AB_MERGE_C R11, RZ, R4, RZ ;  /* 0x00000004ff0b723e */ /* 0x000fe400048070ff */
[----:B------:R-:W-:Y:S01]  /*e700*/  F2FP.SATFINITE.E4M3.F32.PACK_AB_MERGE_C R5, RZ, R5, RZ ;  /* 0x00000005ff05723e */ /* 0x000fe200048070ff */
[----:B------:R0:W-:Y:S04]  /*e710*/  @!P3 STG.E.U8 desc[UR20][R26.64+0xf0], R13 ;  /* 0x0000f00d1a00b986 */ /* 0x0001e8000c101114 */
[----:B------:R0:W-:Y:S04]  /*e720*/  @!P5 STG.E.U8 desc[UR20][R26.64+0xf1], R7 ;  /* 0x0000f1071a00d986 */ /* 0x0001e8000c101114 */
[----:B------:R0:W-:Y:S04]  /*e730*/  @!P4 STG.E.U8 desc[UR20][R24.64+0xf8], R9 ;  /* 0x0000f8091800c986 */ /* 0x0001e8000c101114 */
[----:B------:R0:W-:Y:S04]  /*e740*/  @!P1 STG.E.U8 desc[UR20][R24.64+0xf9], R3 ;  /* 0x0000f90318009986 */ /* 0x0001e8000c101114 */
[----:B------:R0:W-:Y:S04]  /*e750*/  @!P6 STG.E.U8 desc[UR20][R26.64+0xf8], R11 ;  /* 0x0000f80b1a00e986 */ /* 0x0001e8000c101114 */
[----:B------:R0:W-:Y:S02]  /*e760*/  @!P0 STG.E.U8 desc[UR20][R26.64+0xf9], R5 ;  /* 0x0000f9051a008986 */ /* 0x0001e4000c101114 */
.L_x_293:
[----:B------:R-:W-:Y:S05]  /*e770*/  BSYNC B0 ;  /* 0x0000000000007941 */ /* 0x000fea0003800000 */
.L_x_35:
[----:B------:R-:W2:Y:S01]  /*e780*/  LDL.LU R22, [R1+0x74] ;  /* 0x0000740001167983 */ /* 0x000ea20000300800 */
[----:B0----5:R-:W-:Y:S01]  /*e790*/  IMAD.U32 R3, RZ, RZ, UR12 ;  /* 0x0000000cff037e24 */ /* 0x021fe2000f8e00ff */
[----:B------:R-:W-:Y:S02]  /*e7a0*/  ULDC.64 UR6, c[0x0][0x650] ;  /* 0x0001940000067ab9 */ /* 0x000fe40000000a00 */
[----:B------:R-:W3:Y:S01]  /*e7b0*/  LDL.LU R19, [R1+0x78] ;  /* 0x0000780001137983 */ /* 0x000ee20000300800 */
[----:B------:R-:W-:Y:S01]  /*e7c0*/  IMAD.U32 R0, RZ, RZ, UR16 ;  /* 0x00000010ff007e24 */ /* 0x000fe2000f8e00ff */
[----:B------:R0:W-:Y:S01]  /*e7d0*/  SYNCS.ARRIVE.TRANS64.A1T0 RZ, [R3+UR28], RZ ;  /* 0x000000ff03ff79a7 */ /* 0x0001e2000810001c */
[----:B------:R-:W-:Y:S02]  /*e7e0*/  IMAD.U32 R2, RZ, RZ, UR16 ;  /* 0x00000010ff027e24 */ /* 0x000fe4000f8e00ff */
[----:B------:R-:W-:Y:S02]  /*e7f0*/  IMAD.MOV.U32 R4, RZ, RZ, -0x1 ;  /* 0xffffffffff047424 */ /* 0x000fe400078e00ff */
[----:B0-----:R-:W-:Y:S01]  /*e800*/  IMAD.U32 R3, RZ, RZ, UR13 ;  /* 0x0000000dff037e24 */ /* 0x001fe2000f8e00ff */
[----:B---3--:R-:W-:-:S02]  /*e810*/  LEA R19, P0, R0, R19, 0x1 ;  /* 0x0000001300137211 */ /* 0x008fc400078008ff */
[----:B------:R-:W-:Y:S02]  /*e820*/  PRMT R0, RZ, 0x7610, R0 ;  /* 0x00007610ff007816 */ /* 0x000fe40000000000 */
[----:B--2---:R-:W-:Y:S01]  /*e830*/  LEA.HI.X R22, R2, R22, R3, 0x1, P0 ;  /* 0x0000001602167211 */ /* 0x004fe200000f0c03 */
[----:B------:R-:W-:Y:S01]  /*e840*/  IMAD.MOV.U32 R2, RZ, RZ, -0x1 ;  /* 0xffffffffff027424 */ /* 0x000fe200078e00ff */
[----:B------:R0:W-:Y:S01]  /*e850*/  STL [R1+0x78], R19 ;  /* 0x0000781301007387 */ /* 0x0001e20000100800 */
[----:B------:R-:W-:Y:S01]  /*e860*/  IMAD.MOV.U32 R3, RZ, RZ, -0x1 ;  /* 0xffffffffff037424 */ /* 0x000fe200078e00ff */
[----:B------:R-:W-:Y:S02]  /*e870*/  ISETP.GE.U32.AND P0, PT, R19, UR6, PT ;  /* 0x0000000613007c0c */ /* 0x000fe4000bf06070 */
[----:B------:R0:W-:Y:S02]  /*e880*/  STL [R1+0x74], R22 ;  /* 0x0000741601007387 */ /* 0x0001e40000100800 */
[----:B------:R-:W-:-:S02]  /*e890*/  ISETP.GE.U32.AND.EX P0, PT, R22, UR7, PT, P0 ;  /* 0x0000000716007c0c */ /* 0x000fc4000bf06100 */
[----:B------:R0:W-:Y:S04]  /*e8a0*/  STL [R1+0x7c], R4 ;  /* 0x00007c0401007387 */ /* 0x0001e80000100800 */
[----:B------:R0:W-:Y:S04]  /*e8b0*/  STL [R1+0x70], R2 ;  /* 0x0000700201007387 */ /* 0x0001e80000100800 */
[----:B------:R0:W-:Y:S03]  /*e8c0*/  STL [R1+0x80], R3 ;  /* 0x0000800301007387 */ /* 0x0001e60000100800 */
[----:B------:R-:W-:Y:S05]  /*e8d0*/  @P0 BRA `(.L_x_294) ;  /* 0x0000000400740947 */ /* 0x000fea0003800000 */
[----:B------:R-:W2:Y:S01]  /*e8e0*/  S2R R14, SR_CTAID.X ;  /* 0x00000000000e7919 */ /* 0x000ea20000002500 */
[----:B------:R-:W3:Y:S01]  /*e8f0*/  LDC.64 R8, c[0x0][0x628] ;  /* 0x00018a00ff087b82 */ /* 0x000ee20000000a00 */
[----:B------:R-:W-:Y:S01]  /*e900*/  ULDC UR6, c[0x0][0x150] ;  /* 0x0000540000067ab9 */ /* 0x000fe20000000800 */
[----:B------:R-:W-:Y:S01]  /*e910*/  IMAD.MOV.U32 R6, RZ, RZ, R19 ;  /* 0x000000ffff067224 */ /* 0x000fe200078e0013 */
[----:B------:R-:W0:Y:S01]  /*e920*/  S2R R16, SR_CTAID.Y ;  /* 0x0000000000107919 */ /* 0x000e220000002600 */
[----:B------:R-:W-:-:S04]  /*e930*/  IMAD.MOV.U32 R7, RZ, RZ, R22 ;  /* 0x000000ffff077224 */ /* 0x000fc800078e0016 */
[----:B------:R-:W0:Y:S08]  /*e940*/  LDC R17, c[0x0][0x144] ;  /* 0x00005100ff117b82 */ /* 0x000e300000000800 */
[----:B------:R-:W0:Y:S08]  /*e950*/  LDC R10, c[0x0][0x630] ;  /* 0x00018c00ff0a7b82 */ /* 0x000e300000000800 */
[----:B------:R-:W0:Y:S01]  /*e960*/  LDC.64 R12, c[0x0][0x620] ;  /* 0x00018800ff0c7b82 */ /* 0x000e220000000a00 */
[----:B---3--:R-:W-:-:S04]  /*e970*/  ISETP.NE.U32.AND P0, PT, R8, RZ, PT ;  /* 0x000000ff0800720c */ /* 0x008fc80003f05070 */
[----:B------:R-:W-:Y:S02]  /*e980*/  ISETP.NE.AND.EX P0, PT, R9, RZ, PT, P0 ;  /* 0x000000ff0900720c */ /* 0x000fe40003f05300 */
[----:B--2---:R-:W-:-:S05]  /*e990*/  I2FP.F32.U32 R0, R14 ;  /* 0x0000000e00007245 */ /* 0x004fca0000201000 */
[----:B------:R-:W-:-:S04]  /*e9a0*/  FMUL R0, R0, UR6 ;  /* 0x0000000600007c20 */ /* 0x000fc80008400000 */
[----:B------:R2:W3:Y:S02]  /*e9b0*/  F2I.U32.TRUNC.NTZ R15, R0 ;  /* 0x00000000000f7305 */ /* 0x0004e4000020f000 */
[----:B------:R-:W-:Y:S05]  /*e9c0*/  @!P0 BRA `(.L_x_295) ;  /* 0x0000000000288947 */ /* 0x000fea0003800000 */
[----:B--2---:R-:W2:Y:S02]  /*e9d0*/  LDC R0, c[0x0][0x634] ;  /* 0x00018d00ff007b82 */ /* 0x004ea40000000800 */
[----:B--2---:R-:W-:-:S05]  /*e9e0*/  IADD3 R7, P0, R19, R0, RZ ;  /* 0x0000000013077210 */ /* 0x004fca0007f1e0ff */
[----:B------:R-:W-:-:S04]  /*e9f0*/  IMAD.X R11, RZ, RZ, R22, P0 ;  /* 0x000000ffff0b7224 */ /* 0x000fc800000e0616 */
[----:B0-----:R-:W-:-:S04]  /*ea00*/  IMAD.WIDE.U32 R2, R11, R8, RZ ;  /* 0x000000080b027225 */ /* 0x001fc800078e00ff */
[----:B------:R-:W-:-:S04]  /*ea10*/  IMAD.WIDE.U32 R4, P0, R7, R9, R2 ;  /* 0x0000000907047225 */ /* 0x000fc80007800002 */
[----:B------:R-:W-:-:S04]  /*ea20*/  IMAD.WIDE.U32 R2, R7, R8, RZ ;  /* 0x0000000807027225 */ /* 0x000fc800078e00ff */
[----:B------:R-:W-:Y:S01]  /*ea30*/  IMAD.X R7, RZ, RZ, RZ, P0 ;  /* 0x000000ffff077224 */ /* 0x000fe200000e06ff */
[----:B------:R-:W-:Y:S01]  /*ea40*/  IADD3 RZ, P0, R3, R4, RZ ;  /* 0x0000000403ff7210 */ /* 0x000fe20007f1e0ff */
[----:B------:R-:W-:-:S04]  /*ea50*/  IMAD.MOV.U32 R6, RZ, RZ, R5 ;  /* 0x000000ffff067224 */ /* 0x000fc800078e0005 */
[----:B------:R-:W-:-:S08]  /*ea60*/  IMAD.WIDE.U32.X R6, R11, R9, R6, P0 ;  /* 0x000000090b067225 */ /* 0x000fd000000e0406 */
.L_x_295:
[-CC-:B0-----:R-:W-:Y:S01]  /*ea70*/  SHF.R.U64 R11, R6, R10.reuse, R7.reuse ;  /* 0x0000000a060b7219 */ /* 0x181fe20000001207 */
[----:B------:R-:W0:Y:S01]  /*ea80*/  LDC.64 R20, c[0x0][0x640] ;  /* 0x00019000ff147b82 */ /* 0x000e220000000a00 */
[----:B--2---:R-:W-:Y:S01]  /*ea90*/  SHF.R.U32.HI R0, RZ, R10, R7 ;  /* 0x0000000aff007219 */ /* 0x004fe20000011607 */
[----:B------:R-:W-:Y:S01]  /*eaa0*/  IMAD.MOV.U32 R2, RZ, RZ, R19 ;  /* 0x000000ffff027224 */ /* 0x000fe200078e0013 */
[----:B------:R-:W-:Y:S01]  /*eab0*/  IADD3 R5, P0, RZ, -R11, RZ ;  /* 0x8000000bff057210 */ /* 0x000fe20007f1e0ff */
[----:B---3--:R-:W-:Y:S01]  /*eac0*/  IMAD.MOV R15, RZ, RZ, -R15 ;  /* 0x000000ffff0f7224 */ /* 0x008fe200078e0a0f */
[----:B------:R-:W-:Y:S01]  /*ead0*/  ULDC UR6, c[0x0][0x154] ;  /* 0x0000550000067ab9 */ /* 0x000fe20000000800 */
[----:B------:R-:W-:Y:S02]  /*eae0*/  IMAD.MOV.U32 R7, RZ, RZ, 0x1 ;  /* 0x00000001ff077424 */ /* 0x000fe400078e00ff */
[----:B------:R-:W2:Y:S01]  /*eaf0*/  LDC R4, c[0x0][0x618] ;  /* 0x00018600ff047b82 */ /* 0x000ea20000000800 */
[----:B------:R-:W-:-:S02]  /*eb00*/  IMAD.X R3, RZ, RZ, ~R0, P0 ;  /* 0x000000ffff037224 */ /* 0x000fc400000e0e00 */
[----:B------:R-:W-:Y:S02]  /*eb10*/  IMAD R17, R17, R15, R14 ;  /* 0x0000000f11117224 */ /* 0x000fe400078e020e */
[-C--:B------:R-:W-:Y:S02]  /*eb20*/  IMAD R0, R3, R12.reuse, RZ ;  /* 0x0000000c03007224 */ /* 0x080fe400078e02ff */
[----:B------:R-:W-:Y:S01]  /*eb30*/  IMAD.MOV.U32 R3, RZ, RZ, R22 ;  /* 0x000000ffff037224 */ /* 0x000fe200078e0016 */
[----:B------:R-:W3:Y:S01]  /*eb40*/  LDC R6, c[0x0][0x608] ;  /* 0x00018200ff067b82 */ /* 0x000ee20000000800 */
[----:B------:R-:W-:-:S04]  /*eb50*/  IMAD.WIDE.U32 R2, R5, R12, R2 ;  /* 0x0000000c05027225 */ /* 0x000fc800078e0002 */
[----:B------:R-:W-:-:S03]  /*eb60*/  IMAD R5, R5, R13, R0 ;  /* 0x0000000d05057224 */ /* 0x000fc600078e0200 */
[----:B------:R-:W5:Y:S01]  /*eb70*/  LDC R18, c[0x0][0x658] ;  /* 0x00019600ff127b82 */ /* 0x000f620000000800 */
[----:B------:R-:W-:Y:S01]  /*eb80*/  I2FP.F32.U32 R0, R16 ;  /* 0x0000001000007245 */ /* 0x000fe20000201000 */
[----:B------:R-:W-:Y:S01]  /*eb90*/  IMAD.IADD R3, R3, 0x1, R5 ;  /* 0x0000000103037824 */ /* 0x000fe200078e0205 */
[----:B0-----:R-:W-:Y:S01]  /*eba0*/  ISETP.NE.U32.AND P0, PT, R20, RZ, PT ;  /* 0x000000ff1400720c */ /* 0x001fe20003f05070 */
[----:B------:R-:W-:Y:S02]  /*ebb0*/  IMAD.MOV.U32 R5, RZ, RZ, -0x1 ;  /* 0xffffffffff057424 */ /* 0x000fe400078e00ff */
[----:B------:R-:W-:Y:S02]  /*ebc0*/  FMUL R0, R0, UR6 ;  /* 0x0000000600007c20 */ /* 0x000fe40008400000 */
[----:B------:R-:W0:Y:S01]  /*ebd0*/  LDC R15, c[0x0][0x148] ;  /* 0x00005200ff0f7b82 */ /* 0x000e220000000800 */
[----:B--2---:R-:W-:Y:S01]  /*ebe0*/  SHF.R.U64 R10, R2, R4, R3 ;  /* 0x00000004020a7219 */ /* 0x004fe20000001203 */
[----:B------:R2:W0:Y:S01]  /*ebf0*/  F2I.U32.TRUNC.NTZ R13, R0 ;  /* 0x00000000000d7305 */ /* 0x000422000020f000 */
[----:B------:R-:W-:-:S02]  /*ec00*/  ISETP.NE.AND.EX P0, PT, R21, RZ, PT, P0 ;  /* 0x000000ff1500720c */ /* 0x000fc40003f05300 */
[----:B------:R-:W-:-:S03]  /*ec10*/  SHF.R.U32.HI R3, RZ, R4, R3 ;  /* 0x00000004ff037219 */ /* 0x000fc60000011603 */
[----:B------:R-:W0:Y:S01]  /*ec20*/  LDC R14, c[0x0][0x600] ;  /* 0x00018000ff0e7b82 */ /* 0x000e220000000800 */
[-CC-:B---3--:R-:W-:Y:S02]  /*ec30*/  SHF.R.U64 R8, R10, R6.reuse, R3.reuse ;  /* 0x000000060a087219 */ /* 0x188fe40000001203 */
[----:B------:R-:W-:-:S05]  /*ec40*/  SHF.R.U32.HI R3, RZ, R6, R3 ;  /* 0x00000006ff037219 */ /* 0x000fca0000011603 */
[----:B------:R-:W3:Y:S01]  /*ec50*/  LDC R22, c[0x0][0x648] ;  /* 0x00019200ff167b82 */ /* 0x000ee20000000800 */
[-CC-:B-----5:R-:W-:Y:S02]  /*ec60*/  SHF.R.U64 R12, R8, R18.reuse, R3.reuse ;  /* 0x00000012080c7219 */ /* 0x1a0fe40000001203 */
[-C--:B------:R-:W-:Y:S02]  /*ec70*/  SHF.L.U32 R5, R5, R18.reuse, RZ ;  /* 0x0000001205057219 */ /* 0x080fe400000006ff */
[-C--:B------:R-:W-:Y:S01]  /*ec80*/  SHF.R.U32.HI R3, RZ, R18.reuse, R3 ;  /* 0x00000012ff037219 */ /* 0x080fe20000011603 */
[----:B------:R-:W-:Y:S01]  /*ec90*/  IMAD.MOV.U32 R2, RZ, RZ, R12 ;  /* 0x000000ffff027224 */ /* 0x000fe200078e000c */
[----:B------:R-:W-:Y:S01]  /*eca0*/  SHF.L.U32 R18, R7, R18, RZ ;  /* 0x0000001207127219 */ /* 0x000fe200000006ff */
[----:B------:R-:W0:Y:S01]  /*ecb0*/  LDC R23, c[0x0][0x638] ;  /* 0x00018e00ff177b82 */ /* 0x000e220000000800 */
[----:B------:R-:W-:-:S07]  /*ecc0*/  LOP3.LUT R19, RZ, R5, RZ, 0x33, !PT ;  /* 0x00000005ff137212 */ /* 0x000fce00078e33ff */
[----:B------:R-:W0:Y:S01]  /*ecd0*/  LDC R24, c[0x0][0x610] ;  /* 0x00018400ff187b82 */ /* 0x000e220000000800 */
[----:B--2---:R-:W-:Y:S05]  /*ece0*/  @!P0 BRA `(.L_x_296) ;  /* 0x0000000000288947 */ /* 0x004fea0003800000 */
        /* <DEDUP_REMOVED lines=10> */
.L_x_296:
[----:B---3--:R-:W-:Y:S01]  /*ed90*/  SHF.R.U64 R0, R2, R22, R3 ;  /* 0x0000001602007219 */ /* 0x008fe20000001203 */
[----:B0-----:R-:W-:Y:S01]  /*eda0*/  VIADD R7, R14, 0xffffffff ;  /* 0xffffffff0e077836 */ /* 0x001fe20000000000 */
[----:B------:R-:W-:Y:S01]  /*edb0*/  LOP3.LUT R5, R8, R19, RZ, 0xc0, !PT ;  /* 0x0000001308057212 */ /* 0x000fe200078ec0ff */
[----:B------:R-:W-:Y:S02]  /*edc0*/  IMAD.MOV R13, RZ, RZ, -R13 ;  /* 0x000000ffff0d7224 */ /* 0x000fe400078e0a0d */
[----:B------:R-:W-:Y:S02]  /*edd0*/  IMAD.MOV R3, RZ, RZ, -R0 ;  /* 0x000000ffff037224 */ /* 0x000fe400078e0a00 */
[----:B------:R-:W-:Y:S01]  /*ede0*/  IMAD R2, R18, R0, R5 ;  /* 0x0000000012027224 */ /* 0x000fe200078e0205 */
[----:B------:R-:W-:Y:S01]  /*edf0*/  LOP3.LUT R5, R10, R7, RZ, 0xc0, !PT ;  /* 0x000000070a057212 */ /* 0x000fe200078ec0ff */
[----:B------:R-:W-:Y:S02]  /*ee00*/  @P2 IMAD R17, R15, R13, R16 ;  /* 0x0000000d0f112224 */ /* 0x000fe400078e0210 */
[----:B------:R-:W-:-:S02]  /*ee10*/  IMAD R0, R3, R23, R12 ;  /* 0x0000001703007224 */ /* 0x000fc400078e020c */
[----:B------:R-:W-:Y:S02]  /*ee20*/  IMAD.MOV.U32 R4, RZ, RZ, 0x1 ;  /* 0x00000001ff047424 */ /* 0x000fe400078e00ff */
[----:B------:R-:W-:Y:S02]  /*ee30*/  IMAD R2, R2, R24, R17 ;  /* 0x0000001802027224 */ /* 0x000fe400078e0211 */
[----:B------:R-:W-:Y:S01]  /*ee40*/  IMAD R3, R0, R14, R5 ;  /* 0x0000000e00037224 */ /* 0x000fe200078e0205 */
[----:B------:R-:W-:-:S04]  /*ee50*/  PRMT R0, R4, 0x7610, R0 ;  /* 0x0000761004007816 */ /* 0x000fc80000000000 */
[----:B------:R-:W-:Y:S02]  /*ee60*/  SEL R4, R3, R2, !P2 ;  /* 0x0000000203047207 */ /* 0x000fe40005000000 */
[----:B------:R-:W-:-:S03]  /*ee70*/  SEL R2, R2, R3, !P2 ;  /* 0x0000000302027207 */ /* 0x000fc60005000000 */
[----:B------:R2:W-:Y:S04]  /*ee80*/  STL [R1+0x80], R4 ;  /* 0x0000800401007387 */ /* 0x0005e80000100800 */
[----:B------:R2:W-:Y:S04]  /*ee90*/  STL [R1+0x70], R11 ;  /* 0x0000700b01007387 */ /* 0x0005e80000100800 */
[----:B------:R2:W-:Y:S02]  /*eea0*/  STL [R1+0x7c], R2 ;  /* 0x00007c0201007387 */ /* 0x0005e40000100800 */
.L_x_294:
[----:B------:R-:W-:Y:S01]  /*eeb0*/  LOP3.LUT P0, RZ, R0, 0xff, RZ, 0xc0, !PT ;  /* 0x000000ff00ff7812 */ /* 0x000fe2000780c0ff */
[----:B------:R-:W-:-:S12]  /*eec0*/  ULOP3.LUT UR27, UR27, 0x1, URZ, 0x3c, !UPT ;  /* 0x000000011b1b7892 */ /* 0x000fd8000f8e3c3f */
[----:B------:R-:W-:Y:S05]  /*eed0*/  @P0 BRA `(.L_x_297) ;  /* 0xffffff2400a80947 */ /* 0x000fea000383ffff */
[----:B------:R-:W-:Y:S05]  /*eee0*/  EXIT ;  /* 0x000000000000794d */ /* 0x000fea0003800000 */
.L_x_13:
[----:B------:R-:W-:-:S08]  /*eef0*/  ISETP.NE.AND P0, PT, RZ, UR6, PT ;  /* 0x00000006ff007c0c */ /* 0x000fd0000bf05270 */
[----:B0123--:R-:W0:-:S00]  /*ef00*/  USETMAXREG.DEALLOC.CTAPOOL 0x28 ;  /* 0x00000028000079c8 */ /* 0x00fe0000080e0500 */
[----:B------:R-:W-:Y:S05]  /*ef10*/  @P0 EXIT ;  /* 0x000000000000094d */ /* 0x000fea0003800000 */
[----:B0-----:R-:W-:Y:S01]  /*ef20*/  LOP3.LUT P0, RZ, R0, 0xff, RZ, 0xc0, !PT ;  /* 0x000000ff00ff7812 */ /* 0x001fe2000780c0ff */
[----:B------:R-:W-:Y:S02]  /*ef30*/  IMAD.MOV.U32 R0, RZ, RZ, 0x1 ;  /* 0x00000001ff007424 */ /* 0x000fe400078e00ff */
[----:B------:R-:W-:-:S10]  /*ef40*/  IMAD.MOV.U32 R8, RZ, RZ, RZ ;  /* 0x000000ffff087224 */ /* 0x000fd400078e00ff */
[----:B------:R-:W-:Y:S05]  /*ef50*/  @!P0 BRA `(.L_x_298) ;  /* 0x0000000c00408947 */ /* 0x000fea0003800000 */
[----:B------:R-:W-:Y:S01]  /*ef60*/  LOP3.LUT P0, RZ, R3, 0x1f, RZ, 0xc0, !PT ;  /* 0x0000001f03ff7812 */ /* 0x000fe2000780c0ff */
[----:B------:R-:W-:Y:S01]  /*ef70*/  ULDC UR5, c[0x0][0x658] ;  /* 0x0001960000057ab9 */ /* 0x000fe20000000800 */
[----:B------:R-:W-:Y:S01]  /*ef80*/  UMOV UR6, 0xffffffff ;  /* 0xffffffff00067882 */ /* 0x000fe20000000000 */
[----:B------:R-:W-:Y:S01]  /*ef90*/  BSSY B0, `(.L_x_298) ;  /* 0x00000cc000007945 */ /* 0x000fe20003800000 */
[----:B------:R-:W-:Y:S01]  /*efa0*/  USHF.L.U32 UR6, UR6, UR5, URZ ;  /* 0x0000000506067299 */ /* 0x000fe2000800063f */
[C---:B------:R-:W-:Y:S01]  /*efb0*/  ISETP.NE.AND P3, PT, R2.reuse, RZ, PT ;  /* 0x000000ff0200720c */ /* 0x040fe20003f65270 */
[----:B------:R-:W-:Y:S01]  /*efc0*/  IMAD.MOV.U32 R9, RZ, RZ, 0x1 ;  /* 0x00000001ff097424 */ /* 0x000fe200078e00ff */
[----:B------:R-:W-:Y:S01]  /*efd0*/  ISETP.NE.OR P0, PT, R2, RZ, !P0 ;  /* 0x000000ff0200720c */ /* 0x000fe20004705670 */
[----:B------:R-:W-:Y:S01]  /*efe0*/  IMAD.MOV.U32 R0, RZ, RZ, 0x1 ;  /* 0x00000001ff007424 */ /* 0x000fe200078e00ff */
[----:B------:R-:W-:Y:S01]  /*eff0*/  ULDC UR4, c[0x0][0x600] ;  /* 0x0001800000047ab9 */ /* 0x000fe20000000800 */
[----:B------:R-:W-:Y:S01]  /*f000*/  IMAD.MOV.U32 R8, RZ, RZ, RZ ;  /* 0x000000ffff087224 */ /* 0x000fe200078e00ff */
[----:B------:R-:W-:Y:S01]  /*f010*/  UMOV UR7, 0x1 ;  /* 0x0000000100077882 */ /* 0x000fe20000000000 */
[----:B------:R-:W-:-:S02]  /*f020*/  UIADD3 UR26, UR14, 0x1, URZ ;  /* 0x000000010e1a7890 */ /* 0x000fc4000fffe03f */
[----:B------:R-:W-:Y:S02]  /*f030*/  ULOP3.LUT UR27, UR15, 0x2, URZ, 0xfc, !UPT ;  /* 0x000000020f1b7892 */ /* 0x000fe4000f8efc3f */
[----:B------:R-:W-:Y:S02]  /*f040*/  UIADD3 UR20, UR4, -0x1, URZ ;  /* 0xffffffff04147890 */ /* 0x000fe4000fffe03f */
[----:B------:R-:W-:Y:S02]  /*f050*/  USHF.L.U32 UR22, UR7, UR5, URZ ;  /* 0x0000000507167299 */ /* 0x000fe4000800063f */
[----:B------:R-:W-:Y:S01]  /*f060*/  ULOP3.LUT UR21, URZ, UR6, URZ, 0x33, !UPT ;  /* 0x000000063f157292 */ /* 0x000fe2000f8e333f */
[----:B------:R-:W-:-:S11]  /*f070*/  ULDC.64 UR24, c[0x0][0x198] ;  /* 0x0000660000187ab9 */ /* 0x000fd60000000a00 */
.L_x_310:
[----:B------:R-:W-:-:S03]  /*f080*/  UMOV UR4, 0xffffffff ;  /* 0xffffffff00047882 */ /* 0x000fc60000000000 */
[----:B01----:R-:W-:Y:S05]  /*f090*/  BRA.DIV UR4, `(.L_x_299) ;  /* 0x0000001204407947 */ /* 0x003fea000b800000 */
[----:B------:R-:W-:-:S13]  /*f0a0*/  ELECT P1, URZ, PT ;  /* 0x00000000003f782f */ /* 0x000fda0003820000 */
.L_x_324:
[----:B------:R-:W0:Y:S01]  /*f0b0*/  LDC R2, c[0x0][0x28c] ;  /* 0x0000a300ff027b82 */ /* 0x000e220000000800 */
[----:B------:R-:W-:Y:S01]  /*f0c0*/  BSSY B1, `(.L_x_300) ;  /* 0x000003b000017945 */ /* 0x000fe20003800000 */
[----:B0-----:R-:W-:-:S13]  /*f0d0*/  ISETP.LT.OR P1, PT, R2, 0x1, !P1 ;  /* 0x000000010200780c */ /* 0x001fda0004f21670 */
[----:B------:R-:W-:Y:S05]  /*f0e0*/  @P1 BRA `(.L_x_301) ;  /* 0x0000000000e01947 */ /* 0x000fea0003800000 */
[----:B------:R-:W2:Y:S04]  /*f0f0*/  LDL.LU R4, [R1+0x80] ;  /* 0x0000800001047983 */ /* 0x000ea80000300800 */
[----:B------:R-:W3:Y:S01]  /*f100*/  LDL.LU R3, [R1+0x7c] ;  /* 0x00007c0001037983 */ /* 0x000ee20000300800 */
[----:B------:R-:W-:Y:S02]  /*f110*/  IMAD.MOV.U32 R12, RZ, RZ, RZ ;  /* 0x000000ffff0c7224 */ /* 0x000fe400078e00ff */
[----:B------:R-:W-:Y:S02]  /*f120*/  IMAD.U32 R13, RZ, RZ, UR26 ;  /* 0x0000001aff0d7e24 */ /* 0x000fe4000f8e00ff */
[----:B------:R-:W-:Y:S02]  /*f130*/  IMAD.MOV.U32 R2, RZ, RZ, R0 ;  /* 0x000000ffff027224 */ /* 0x000fe400078e0000 */
[----:B--2---:R-:W-:-:S02]  /*f140*/  IMAD.SHL.U32 R6, R4, 0x100, RZ ;  /* 0x0000010004067824 */ /* 0x004fc400078e00ff */
[----:B---3--:R-:W-:Y:S02]  /*f150*/  IMAD.SHL.U32 R7, R3, 0x40, RZ ;  /* 0x0000004003077824 */ /* 0x008fe400078e00ff */
[----:B------:R-:W-:-:S07]  /*f160*/  IMAD.MOV.U32 R3, RZ, RZ, R8 ;  /* 0x000000ffff037224 */ /* 0x000fce00078e0008 */
.L_x_305:
[----:B------:R-:W0:Y:S01]  /*f170*/  S2R R5, SR_CgaCtaId ;  /* 0x0000000000057919 */ /* 0x000e220000008800 */
[----:B------:R-:W-:-:S04]  /*f180*/  MOV R4, 0x400 ;  /* 0x0000040000047802 */ /* 0x000fc80000000f00 */
[----:B0-----:R-:W-:Y:S02]  /*f190*/  LEA R10, R5, R4, 0x18 ;  /* 0x00000004050a7211 */ /* 0x001fe400078ec0ff */
[----:B------:R-:W-:Y:S01]  /*f1a0*/  SHF.L.U32 R4, R2, 0x1f, RZ ;  /* 0x0000001f02047819 */ /* 0x000fe200000006ff */
[----:B------:R-:W0:Y:S02]  /*f1b0*/  @!P3 LDC R5, c[0x0][0x500] ;  /* 0x00014000ff05bb82 */ /* 0x000e240000000800 */
[----:B------:R-:W-:-:S04]  /*f1c0*/  IMAD R11, R3, 0x8, R10 ;  /* 0x00000008030b7824 */ /* 0x000fc800078e020a */
[----:B------:R-:W1:Y:S02]  /*f1d0*/  SYNCS.PHASECHK.TRANS64.TRYWAIT P1, [R11+URZ+0x28], R4 ;  /* 0x000028040b0075a7 */ /* 0x000e64000802017f */
[----:B-1----:R-:W-:Y:S05]  /*f1e0*/  @!P1 BRA `(.L_x_302) ;  /* 0x00000010000c9947 */ /* 0x002fea0003800000 */
.L_x_325:
[----:B------:R-:W-:Y:S01]  /*f1f0*/  UPRMT UR4, UR27, 0x9910, URZ ;  /* 0x000099101b047896 */ /* 0x000fe2000800003f */
[----:B0-----:R0:W-:Y:S03]  /*f200*/  @!P3 SYNCS.ARRIVE.TRANS64 RZ, [R11+URZ], R5 ;  /* 0x000000050bffb9a7 */ /* 0x0011e6000800003f */
[----:B------:R-:W-:-:S06]  /*f210*/  UISETP.NE.AND UP0, UPT, UR4, 0x2, UPT ;  /* 0x000000020400788c */ /* 0x000fcc000bf05270 */
[----:B------:R-:W-:-:S13]  /*f220*/  PLOP3.LUT P1, PT, PT, PT, UP0, 0x80, 0x0 ;  /* 0x000000000000781c */ /* 0x000fda0003f2f008 */
[----:B0-----:R-:W-:Y:S05]  /*f230*/  @P1 BRA `(.L_x_303) ;  /* 0x0000000000041947 */ /* 0x001fea0003800000 */
[----:B------:R-:W-:Y:S01]  /*f240*/  BPT.TRAP 0x1 ;  /* 0x000000040000795c */ /* 0x000fe20000300000 */
.L_x_303:
[----:B------:R-:W-:Y:S05]  /*f250*/  @P0 BRA `(.L_x_304) ;  /* 0x0000000000040947 */ /* 0x000fea0003800000 */
[----:B------:R-:W-:Y:S01]  /*f260*/  BPT.TRAP 0x1 ;  /* 0x000000040000795c */ /* 0x000fe20000300000 */
.L_x_304:
[----:B------:R-:W2:Y:S01]  /*f270*/  LDL R5, [R1+0x70] ;  /* 0x0000700001057983 */ /* 0x000ea20000100800 */
[--C-:B-1----:R-:W-:Y:S01]  /*f280*/  IMAD R4, R3, 0x2000, R10.reuse ;  /* 0x0000200003047824 */ /* 0x102fe200078e020a */
[----:B------:R-:W-:Y:S01]  /*f290*/  R2UR UR9, R11 ;  /* 0x000000000b0972ca */ /* 0x000fe200000e0000 */
[----:B------:R-:W-:Y:S01]  /*f2a0*/  IMAD R10, R3, 0x8000, R10 ;  /* 0x00008000030a7824 */ /* 0x000fe200078e020a */
[----:B------:R-:W-:Y:S01]  /*f2b0*/  UIADD3 UR4, UP0, UR24, 0xf0, URZ ;  /* 0x000000f018047890 */ /* 0x000fe2000ff1e03f */
[----:B------:R-:W-:Y:S01]  /*f2c0*/  VIADD R13, R13, 0xffffffff ;  /* 0xffffffff0d0d7836 */ /* 0x000fe20000000000 */
[----:B------:R-:W-:Y:S01]  /*f2d0*/  R2UR UR5, R4 ;  /* 0x00000000040572ca */ /* 0x000fe200000e0000 */
[----:B------:R-:W-:Y:S01]  /*f2e0*/  UIADD3 UR28, UP1, UR24, 0x1f0, URZ ;  /* 0x000001f0181c7890 */ /* 0x000fe2000ff3e03f */
[----:B------:R-:W-:Y:S01]  /*f2f0*/  R2UR UR8, R10 ;  /* 0x000000000a0872ca */ /* 0x000fe200000e0000 */
[----:B------:R-:W-:Y:S01]  /*f300*/  VIADD R3, R3, 0x1 ;  /* 0x0000000103037836 */ /* 0x000fe20000000000 */
[----:B------:R-:W-:Y:S01]  /*f310*/  R2UR UR11, R7 ;  /* 0x00000000070b72ca */ /* 0x000fe200000e0000 */
[----:B------:R-:W-:Y:S01]  /*f320*/  UIADD3.X UR29, URZ, UR25, URZ, UP1, !UPT ;  /* 0x000000193f1d7290 */ /* 0x000fe20008ffe43f */
[----:B------:R-:W-:Y:S01]  /*f330*/  R2UR UR10, R12 ;  /* 0x000000000c0a72ca */ /* 0x000fe200000e0000 */
[----:B------:R-:W-:Y:S01]  /*f340*/  UMOV UR6, 0x0 ;  /* 0x0000000000067882 */ /* 0x000fe20000000000 */
[----:B------:R-:W-:Y:S01]  /*f350*/  R2UR UR23, R6 ;  /* 0x00000000061772ca */ /* 0x000fe200000e0000 */
[----:B------:R-:W-:Y:S01]  /*f360*/  UMOV UR7, 0x10000000 ;  /* 0x1000000000077882 */ /* 0x000fe20000000000 */
[----:B------:R-:W-:Y:S01]  /*f370*/  ISETP.GT.AND P4, PT, R13, 0x1, PT ;  /* 0x000000010d00780c */ /* 0x000fe20003f84270 */
[----:B------:R-:W-:Y:S01]  /*f380*/  VIADD R12, R12, 0x80 ;  /* 0x000000800c0c7836 */ /* 0x000fe20000000000 */
[----:B------:R-:W-:Y:S01]  /*f390*/  ISETP.NE.AND P1, PT, R3, 0x5, PT ;  /* 0x000000050300780c */ /* 0x000fe20003f25270 */
[----:B------:R-:W-:-:S02]  /*f3a0*/  UIADD3 UR18, UR5, 0x180, URZ ;  /* 0x0000018005127890 */ /* 0x000fc4000fffe03f */
[----:B------:R-:W-:Y:S01]  /*f3b0*/  UIADD3.X UR5, URZ, UR25, URZ, UP0, !UPT ;  /* 0x000000193f057290 */ /* 0x000fe200087fe43f */
[----:B------:R-:W-:Y:S01]  /*f3c0*/  SEL R3, R3, RZ, P1 ;  /* 0x000000ff03037207 */ /* 0x000fe20000800000 */
[----:B------:R-:W-:-:S03]  /*f3d0*/  UIADD3 UR19, UR8, 0xa180, URZ ;  /* 0x0000a18008137890 */ /* 0x000fc6000fffe03f */
[----:B------:R-:W-:Y:S01]  /*f3e0*/  UMOV UR8, UR18 ;  /* 0x0000001200087c82 */ /* 0x000fe20008000000 */
[----:B--2---:R-:W-:Y:S02]  /*f3f0*/  R2UR UR12, R5 ;  /* 0x00000000050c72ca */ /* 0x004fe400000e0000 */
[----:B------:R-:W-:-:S04]  /*f400*/  SEL R5, RZ, 0x1, P1 ;  /* 0x00000001ff057807 */ /* 0x000fc80000800000 */
[----:B------:R-:W-:-:S07]  /*f410*/  LOP3.LUT R2, R2, R5, RZ, 0x3c, !PT ;  /* 0x0000000502027212 */ /* 0x000fce00078e3cff */
[----:B------:R0:W-:Y:S02]  /*f420*/  UTMALDG.3D [UR8], [UR4], desc[UR6] ;  /* 0x00000608040075b4 */ /* 0x0001e40008011000 */
[----:B0-----:R-:W-:Y:S01]  /*f430*/  UMOV UR8, UR19 ;  /* 0x0000001300087c82 */ /* 0x001fe20008000000 */
[----:B------:R-:W-:Y:S02]  /*f440*/  UMOV UR11, UR23 ;  /* 0x00000017000b7c82 */ /* 0x000fe40008000000 */
[----:B------:R0:W-:Y:S02]  /*f450*/  UTMALDG.3D [UR8], [UR28], desc[UR6] ;  /* 0x000006081c0075b4 */ /* 0x0001e40008011000 */
[----:B0-----:R-:W-:Y:S05]  /*f460*/  @P4 BRA `(.L_x_305) ;  /* 0xfffffffc00404947 */ /* 0x001fea000383ffff */
.L_x_301:
[----:B------:R-:W-:Y:S05]  /*f470*/  BSYNC B1 ;  /* 0x0000000000017941 */ /* 0x000fea0003800000 */
.L_x_300:
[----:B------:R-:W2:Y:S01]  /*f480*/  LDL.LU R15, [R1+0x74] ;  /* 0x00007400010f7983 */ /* 0x000ea20000300800 */
[----:B------:R-:W-:Y:S01]  /*f490*/  LOP3.LUT P5, RZ, R9, 0xff, RZ, 0xc0, !PT ;  /* 0x000000ff09ff7812 */ /* 0x000fe200078ac0ff */
[----:B------:R-:W-:Y:S01]  /*f4a0*/  VIADD R8, R8, UR14 ;  /* 0x0000000e08087c36 */ /* 0x000fe20008000000 */
[----:B------:R-:W-:Y:S01]  /*f4b0*/  UISETP.GE.U32.AND UP0, UPT, UR14, 0x5, UPT ;  /* 0x000000050e00788c */ /* 0x000fe2000bf06070 */
[----:B------:R-:W3:Y:S01]  /*f4c0*/  LDL.LU R14, [R1+0x78] ;  /* 0x00007800010e7983 */ /* 0x000ee20000300800 */
[----:B------:R-:W-:Y:S01]  /*f4d0*/  IMAD.U32 R5, RZ, RZ, UR14 ;  /* 0x0000000eff057e24 */ /* 0x000fe2000f8e00ff */
[----:B------:R-:W-:Y:S01]  /*f4e0*/  ULDC.64 UR4, c[0x0][0x650] ;  /* 0x0001940000047ab9 */ /* 0x000fe20000000a00 */
[----:B------:R-:W-:Y:S01]  /*f4f0*/  ISETP.GT.U32.AND P1, PT, R8, 0x4, PT ;  /* 0x000000040800780c */ /* 0x000fe20003f24070 */
[----:B------:R-:W-:Y:S01]  /*f500*/  BSSY B1, `(.L_x_306) ;  /* 0x0000072000017945 */ /* 0x000fe20003800000 */
[----:B------:R-:W-:Y:S02]  /*f510*/  PLOP3.LUT P4, PT, PT, PT, UP0, 0x80, 0x0 ;  /* 0x000000000000781c */ /* 0x000fe40003f8f008 */
[----:B------:R-:W-:-:S02]  /*f520*/  ISETP.LT.U32.AND P1, PT, R5, 0x5, P1 ;  /* 0x000000050500780c */ /* 0x000fc40000f21070 */
[----:B------:R-:W-:Y:S01]  /*f530*/  PRMT R9, RZ, 0x7610, R9 ;  /* 0x00007610ff097816 */ /* 0x000fe20000000009 */
[----:B------:R-:W0:Y:S01]  /*f540*/  @P5 S2R R3, SR_CgaCtaId ;  /* 0x0000000000035919 */ /* 0x000e220000008800 */
[----:B------:R-:W-:-:S04]  /*f550*/  @P5 MOV R2, 0x400 ;  /* 0x0000040000025802 */ /* 0x000fc80000000f00 */
[----:B0-----:R-:W-:Y:S01]  /*f560*/  @P5 LEA R4, R3, R2, 0x18 ;  /* 0x0000000203045211 */ /* 0x001fe200078ec0ff */
[----:B------:R-:W-:-:S03]  /*f570*/  IMAD.WIDE.U32 R2, R8, -0x33333333, RZ ;  /* 0xcccccccd08027825 */ /* 0x000fc600078e00ff */
[----:B------:R0:W-:Y:S02]  /*f580*/  @P5 SYNCS.ARRIVE.TRANS64.A1T0 RZ, [R4+URZ+0x88], RZ ;  /* 0x000088ff04ff59a7 */ /* 0x0001e4000810003f */
[----:B------:R-:W-:Y:S02]  /*f590*/  SHF.R.U32.HI R5, RZ, 0x2, R3 ;  /* 0x00000002ff057819 */ /* 0x000fe40000011603 */
[----:B------:R-:W-:Y:S02]  /*f5a0*/  SEL R3, RZ, 0x1, !P1 ;  /* 0x00000001ff037807 */ /* 0x000fe40004800000 */
[----:B------:R-:W-:Y:S01]  /*f5b0*/  PRMT R2, RZ, 0x7610, R2 ;  /* 0x00007610ff027816 */ /* 0x000fe20000000002 */
[----:B------:R-:W-:Y:S01]  /*f5c0*/  IMAD R8, R5, -0x5, R8 ;  /* 0xfffffffb05087824 */ /* 0x000fe200078e0208 */
[----:B------:R-:W-:Y:S01]  /*f5d0*/  LOP3.LUT R0, R0, R3, RZ, 0x3c, !PT ;  /* 0x0000000300007212 */ /* 0x000fe200078e3cff */
[----:B0-----:R-:W-:Y:S02]  /*f5e0*/  IMAD.MOV.U32 R4, RZ, RZ, -0x1 ;  /* 0xffffffffff047424 */ /* 0x001fe400078e00ff */
[----:B------:R-:W-:Y:S01]  /*f5f0*/  IMAD.MOV.U32 R3, RZ, RZ, -0x1 ;  /* 0xffffffffff037424 */ /* 0x000fe200078e00ff */
[----:B------:R-:W-:Y:S01]  /*f600*/  @P4 LOP3.LUT R0, R0, 0x1, R5, 0x78, !PT ;  /* 0x0000000100004812 */ /* 0x000fe200078e7805 */
[----:B------:R-:W-:Y:S01]  /*f610*/  IMAD.MOV.U32 R5, RZ, RZ, -0x1 ;  /* 0xffffffffff057424 */ /* 0x000fe200078e00ff */
[----:B---3--:R-:W-:-:S04]  /*f620*/  IADD3 R14, P5, R14, UR16, RZ ;  /* 0x000000100e0e7c10 */ /* 0x008fc8000ffbe0ff */
[----:B--2---:R-:W-:Y:S01]  /*f630*/  IADD3.X R15, R15, UR13, RZ, P5, !PT ;  /* 0x0000000d0f0f7c10 */ /* 0x004fe2000affe4ff */
[----:B------:R0:W-:Y:S01]  /*f640*/  STL [R1+0x78], R14 ;  /* 0x0000780e01007387 */ /* 0x0001e20000100800 */
[----:B------:R-:W-:-:S03]  /*f650*/  ISETP.GE.U32.AND P1, PT, R14, UR4, PT ;  /* 0x000000040e007c0c */ /* 0x000fc6000bf26070 */
[----:B------:R0:W-:Y:S01]  /*f660*/  STL [R1+0x74], R15 ;  /* 0x0000740f01007387 */ /* 0x0001e20000100800 */
[----:B------:R-:W-:-:S03]  /*f670*/  ISETP.GE.U32.AND.EX P1, PT, R15, UR5, PT, P1 ;  /* 0x000000050f007c0c */ /* 0x000fc6000bf26110 */
[----:B------:R0:W-:Y:S04]  /*f680*/  STL [R1+0x7c], R5 ;  /* 0x00007c0501007387 */ /* 0x0001e80000100800 */
[----:B------:R0:W-:Y:S04]  /*f690*/  STL [R1+0x80], R4 ;  /* 0x0000800401007387 */ /* 0x0001e80000100800 */
[----:B------:R0:W-:Y:S02]  /*f6a0*/  STL [R1+0x70], R3 ;  /* 0x0000700301007387 */ /* 0x0001e40000100800 */
[----:B------:R-:W-:Y:S05]  /*f6b0*/  @P1 BRA `(.L_x_307) ;  /* 0x0000000400581947 */ /* 0x000fea0003800000 */
[----:B------:R-:W-:Y:S01]  /*f6c0*/  ULDC.64 UR4, c[0x0][0x628] ;  /* 0x00018a0000047ab9 */ /* 0x000fe20000000a00 */
[----:B------:R-:W1:Y:S01]  /*f6d0*/  S2R R12, SR_CTAID.X ;  /* 0x00000000000c7919 */ /* 0x000e620000002500 */
[----:B------:R-:W-:Y:S01]  /*f6e0*/  ISETP.NE.U32.AND P1, PT, RZ, UR4, PT ;  /* 0x00000004ff007c0c */ /* 0x000fe2000bf25070 */
[----:B------:R-:W-:Y:S01]  /*f6f0*/  ULDC UR7, c[0x0][0x630] ;  /* 0x00018c0000077ab9 */ /* 0x000fe20000000800 */
[----:B------:R-:W-:Y:S01]  /*f700*/  IMAD.MOV.U32 R2, RZ, RZ, R14 ;  /* 0x000000ffff027224 */ /* 0x000fe200078e000e */
[----:B------:R-:W2:Y:S01]  /*f710*/  S2R R10, SR_CTAID.Y ;  /* 0x00000000000a7919 */ /* 0x000ea20000002600 */
[----:B------:R-:W-:Y:S01]  /*f720*/  ISETP.NE.AND.EX P1, PT, RZ, UR5, PT, P1 ;  /* 0x00000005ff007c0c */ /* 0x000fe2000bf25310 */
[----:B0-----:R-:W-:-:S12]  /*f730*/  IMAD.MOV.U32 R3, RZ, RZ, R15 ;  /* 0x000000ffff037224 */ /* 0x001fd800078e000f */
[----:B------:R-:W-:Y:S05]  /*f740*/  @!P1 BRA `(.L_x_308) ;  /* 0x0000000000289947 */ /* 0x000fea0003800000 */
[----:B------:R-:W-:Y:S02]  /*f750*/  ULDC UR6, c[0x0][0x634] ;  /* 0x00018d0000067ab9 */ /* 0x000fe40000000800 */
[----:B------:R-:W-:-:S05]  /*f760*/  IADD3 R7, P1, R14, UR6, RZ ;  /* 0x000000060e077c10 */ /* 0x000fca000ff3e0ff */
[----:B------:R-:W-:-:S04]  /*f770*/  IMAD.X R11, RZ, RZ, R15, P1 ;  /* 0x000000ffff0b7224 */ /* 0x000fc800008e060f */
[----:B------:R-:W-:-:S04]  /*f780*/  IMAD.WIDE.U32 R4, R11, UR4, RZ ;  /* 0x000000040b047c25 */ /* 0x000fc8000f8e00ff */
[----:B------:R-:W-:-:S04]  /*f790*/  IMAD.WIDE.U32 R4, P1, R7, UR5, R4 ;  /* 0x0000000507047c25 */ /* 0x000fc8000f820004 */
[----:B------:R-:W-:-:S04]  /*f7a0*/  IMAD.WIDE.U32 R6, R7, UR4, RZ ;  /* 0x0000000407067c25 */ /* 0x000fc8000f8e00ff */
[----:B------:R-:W-:Y:S01]  /*f7b0*/  IMAD.X R3, RZ, RZ, RZ, P1 ;  /* 0x000000ffff037224 */ /* 0x000fe200008e06ff */
[----:B------:R-:W-:Y:S01]  /*f7c0*/  IADD3 RZ, P1, R7, R4, RZ ;  /* 0x0000000407ff7210 */ /* 0x000fe20007f3e0ff */
[----:B------:R-:W-:-:S04]  /*f7d0*/  IMAD.MOV.U32 R2, RZ, RZ, R5 ;  /* 0x000000ffff027224 */ /* 0x000fc800078e0005 */
[----:B------:R-:W-:-:S08]  /*f7e0*/  IMAD.WIDE.U32.X R2, R11, UR5, R2, P1 ;  /* 0x000000050b027c25 */ /* 0x000fd000088e0402 */
.L_x_308:
[--C-:B------:R-:W-:Y:S01]  /*f7f0*/  SHF.R.U64 R11, R2, UR7, R3.reuse ;  /* 0x00000007020b7c19 */ /* 0x100fe20008001203 */
[----:B------:R-:W-:Y:S01]  /*f800*/  ULDC.64 UR4, c[0x0][0x620] ;  /* 0x0001880000047ab9 */ /* 0x000fe20000000a00 */
[----:B------:R-:W-:Y:S01]  /*f810*/  SHF.R.U32.HI R2, RZ, UR7, R3 ;  /* 0x00000007ff027c19 */ /* 0x000fe20008011603 */
[----:B------:R-:W-:Y:S01]  /*f820*/  IMAD.MOV.U32 R3, RZ, RZ, R15 ;  /* 0x000000ffff037224 */ /* 0x000fe200078e000f */
[----:B------:R-:W-:Y:S01]  /*f830*/  IADD3 R5, P1, RZ, -R11, RZ ;  /* 0x8000000bff057210 */ /* 0x000fe20007f3e0ff */
[----:B------:R-:W0:Y:S01]  /*f840*/  LDC R7, c[0x0][0x144] ;  /* 0x00005100ff077b82 */ /* 0x000e220000000800 */
[----:B-1----:R-:W-:Y:S01]  /*f850*/  I2FP.F32.U32 R6, R12 ;  /* 0x0000000c00067245 */ /* 0x002fe20000201000 */
[----:B------:R-:W-:Y:S01]  /*f860*/  ULDC.64 UR8, c[0x0][0x640] ;  /* 0x0001900000087ab9 */ /* 0x000fe20000000a00 */
[----:B------:R-:W-:Y:S01]  /*f870*/  ULDC UR6, c[0x0][0x608] ;  /* 0x0001820000067ab9 */ /* 0x000fe20000000800 */
[----:B------:R-:W-:Y:S01]  /*f880*/  IMAD.X R2, RZ, RZ, ~R2, P1 ;  /* 0x000000ffff027224 */ /* 0x000fe200008e0e02 */
[----:B------:R-:W-:-:S03]  /*f890*/  ISETP.NE.U32.AND P1, PT, RZ, UR8, PT ;  /* 0x00000008ff007c0c */ /* 0x000fc6000bf25070 */
[----:B------:R-:W-:Y:S01]  /*f8a0*/  IMAD R4, R2, UR4, RZ ;  /* 0x0000000402047c24 */ /* 0x000fe2000f8e02ff */
[----:B------:R-:W1:Y:S01]  /*f8b0*/  LDC R15, c[0x0][0x148] ;  /* 0x00005200ff0f7b82 */ /* 0x000e620000000800 */
[----:B------:R-:W-:Y:S01]  /*f8c0*/  IMAD.MOV.U32 R2, RZ, RZ, R14 ;  /* 0x000000ffff027224 */ /* 0x000fe200078e000e */
[----:B------:R-:W-:-:S03]  /*f8d0*/  ISETP.NE.AND.EX P1, PT, RZ, UR9, PT, P1 ;  /* 0x00000009ff007c0c */ /* 0x000fc6000bf25310 */
[----:B------:R-:W-:Y:S01]  /*f8e0*/  IMAD.WIDE.U32 R2, R5, UR4, R2 ;  /* 0x0000000405027c25 */ /* 0x000fe2000f8e0002 */
[----:B------:R-:W-:-:S03]  /*f8f0*/  ULDC UR4, c[0x0][0x150] ;  /* 0x0000540000047ab9 */ /* 0x000fc60000000800 */
[----:B------:R-:W-:Y:S01]  /*f900*/  FMUL R6, R6, UR4 ;  /* 0x0000000406067c20 */ /* 0x000fe20008400000 */
[----:B------:R-:W-:Y:S01]  /*f910*/  IMAD R5, R5, UR5, R4 ;  /* 0x0000000505057c24 */ /* 0x000fe2000f8e0204 */
[----:B------:R-:W-:Y:S01]  /*f920*/  ULDC UR4, c[0x0][0x618] ;  /* 0x0001860000047ab9 */ /* 0x000fe20000000800 */
[----:B------:R-:W-:Y:S02]  /*f930*/  ULDC UR5, c[0x0][0x154] ;  /* 0x0000550000057ab9 */ /* 0x000fe40000000800 */
[----:B------:R-:W-:Y:S01]  /*f940*/  IMAD.IADD R3, R3, 0x1, R5 ;  /* 0x0000000103037824 */ /* 0x000fe200078e0205 */
[----:B------:R-:W3:Y:S04]  /*f950*/  F2I.U32.TRUNC.NTZ R6, R6 ;  /* 0x0000000600067305 */ /* 0x000ee8000020f000 */
[----:B------:R-:W-:-:S02]  /*f960*/  SHF.R.U64 R13, R2, UR4, R3 ;  /* 0x00000004020d7c19 */ /* 0x000fc40008001203 */
[----:B--2---:R-:W-:-:S05]  /*f970*/  I2FP.F32.U32 R2, R10 ;  /* 0x0000000a00027245 */ /* 0x004fca0000201000 */
[----:B------:R-:W-:Y:S01]  /*f980*/  FMUL R4, R2, UR5 ;  /* 0x0000000502047c20 */ /* 0x000fe20008400000 */
[----:B------:R-:W-:Y:S01]  /*f990*/  SHF.R.U32.HI R2, RZ, UR4, R3 ;  /* 0x00000004ff027c19 */ /* 0x000fe20008011603 */
[----:B------:R-:W-:Y:S02]  /*f9a0*/  ULDC UR4, c[0x0][0x658] ;  /* 0x0001960000047ab9 */ /* 0x000fe40000000800 */
[----:B------:R2:W4:Y:S01]  /*f9b0*/  F2I.U32.TRUNC.NTZ R18, R4 ;  /* 0x0000000400127305 */ /* 0x000522000020f000 */
[----:B------:R-:W-:Y:S01]  /*f9c0*/  SHF.R.U64 R16, R13, UR6, R2 ;  /* 0x000000060d107c19 */ /* 0x000fe20008001202 */
[----:B---3--:R-:W-:Y:S01]  /*f9d0*/  IMAD.MOV R6, RZ, RZ, -R6 ;  /* 0x000000ffff067224 */ /* 0x008fe200078e0a06 */
[----:B------:R-:W-:-:S03]  /*f9e0*/  SHF.R.U32.HI R3, RZ, UR6, R2 ;  /* 0x00000006ff037c19 */ /* 0x000fc60008011602 */
[----:B0-----:R-:W-:Y:S01]  /*f9f0*/  IMAD R12, R7, R6, R12 ;  /* 0x00000006070c7224 */ /* 0x001fe200078e020c */
[--C-:B------:R-:W-:Y:S02]  /*fa00*/  SHF.R.U64 R14, R16, UR4, R3.reuse ;  /* 0x00000004100e7c19 */ /* 0x100fe40008001203 */
[----:B------:R-:W-:-:S03]  /*fa10*/  SHF.R.U32.HI R3, RZ, UR4, R3 ;  /* 0x00000004ff037c19 */ /* 0x000fc60008011603 */
[----:B------:R-:W-:Y:S01]  /*fa20*/  IMAD.MOV.U32 R2, RZ, RZ, R14 ;  /* 0x000000ffff027224 */ /* 0x000fe200078e000e */
[----:B--2-4-:R-:W-:Y:S06]  /*fa30*/  @!P1 BRA `(.L_x_309) ;  /* 0x0000000000289947 */ /* 0x014fec0003800000 */
        /* <DEDUP_REMOVED lines=10> */
.L_x_309:
[----:B------:R-:W-:Y:S01]  /*fae0*/  ULDC UR4, c[0x0][0x648] ;  /* 0x0001920000047ab9 */ /* 0x000fe20000000800 */
[----:B------:R-:W-:Y:S01]  /*faf0*/  IMAD.MOV R18, RZ, RZ, -R18 ;  /* 0x000000ffff127224 */ /* 0x000fe200078e0a12 */
[----:B------:R-:W-:Y:S01]  /*fb00*/  SHF.R.U64 R3, R2, UR4, R3 ;  /* 0x0000000402037c19 */ /* 0x000fe20008001203 */
[----:B------:R-:W-:Y:S01]  /*fb10*/  ULDC UR4, c[0x0][0x638] ;  /* 0x00018e0000047ab9 */ /* 0x000fe20000000800 */
[----:B------:R-:W-:Y:S01]  /*fb20*/  LOP3.LUT R2, R16, UR21, RZ, 0xc0, !PT ;  /* 0x0000001510027c12 */ /* 0x000fe2000f8ec0ff */
[----:B-1----:R-:W-:Y:S01]  /*fb30*/  @P2 IMAD R12, R15, R18, R10 ;  /* 0x000000120f0c2224 */ /* 0x002fe200078e020a */
[----:B------:R-:W-:Y:S01]  /*fb40*/  LOP3.LUT R13, R13, UR20, RZ, 0xc0, !PT ;  /* 0x000000140d0d7c12 */ /* 0x000fe2000f8ec0ff */
[----:B------:R-:W-:Y:S01]  /*fb50*/  IMAD.MOV R5, RZ, RZ, -R3 ;  /* 0x000000ffff057224 */ /* 0x000fe200078e0a03 */
[----:B------:R-:W-:Y:S01]  /*fb60*/  ULDC UR5, c[0x0][0x610] ;  /* 0x0001840000057ab9 */ /* 0x000fe20000000800 */
[----:B------:R-:W-:Y:S02]  /*fb70*/  IMAD R3, R3, UR22, R2 ;  /* 0x0000001603037c24 */ /* 0x000fe4000f8e0202 */
[----:B------:R-:W-:Y:S01]  /*fb80*/  IMAD R14, R5, UR4, R14 ;  /* 0x00000004050e7c24 */ /* 0x000fe2000f8e020e */
[----:B------:R-:W-:Y:S01]  /*fb90*/  ULDC UR4, c[0x0][0x600] ;  /* 0x0001800000047ab9 */ /* 0x000fe20000000800 */
[----:B------:R-:W-:-:S02]  /*fba0*/  IMAD R3, R3, UR5, R12 ;  /* 0x0000000503037c24 */ /* 0x000fc4000f8e020c */
[----:B------:R-:W-:Y:S02]  /*fbb0*/  IMAD R14, R14, UR4, R13 ;  /* 0x000000040e0e7c24 */ /* 0x000fe4000f8e020d */
[----:B------:R-:W-:-:S03]  /*fbc0*/  IMAD.MOV.U32 R2, RZ, RZ, 0x1 ;  /* 0x00000001ff027424 */ /* 0x000fc600078e00ff */
[----:B------:R-:W-:Y:S02]  /*fbd0*/  SEL R4, R14, R3, !P2 ;  /* 0x000000030e047207 */ /* 0x000fe40005000000 */
[----:B------:R-:W-:-:S03]  /*fbe0*/  SEL R3, R3, R14, !P2 ;  /* 0x0000000e03037207 */ /* 0x000fc60005000000 */
[----:B------:R1:W-:Y:S04]  /*fbf0*/  STL [R1+0x80], R4 ;  /* 0x0000800401007387 */ /* 0x0003e80000100800 */
[----:B------:R1:W-:Y:S04]  /*fc00*/  STL [R1+0x70], R11 ;  /* 0x0000700b01007387 */ /* 0x0003e80000100800 */
[----:B------:R1:W-:Y:S02]  /*fc10*/  STL [R1+0x7c], R3 ;  /* 0x00007c0301007387 */ /* 0x0003e40000100800 */
.L_x_307:
[----:B------:R-:W-:Y:S05]  /*fc20*/  BSYNC B1 ;  /* 0x0000000000017941 */ /* 0x000fea0003800000 */
.L_x_306:
[----:B------:R-:W-:-:S13]  /*fc30*/  LOP3.LUT P1, RZ, R2, 0xff, RZ, 0xc0, !PT ;  /* 0x000000ff02ff7812 */ /* 0x000fda000782c0ff */
[----:B------:R-:W-:Y:S05]  /*fc40*/  @P1 BRA `(.L_x_310) ;  /* 0xfffffff4000c1947 */ /* 0x000fea000383ffff */
[----:B------:R-:W-:Y:S05]  /*fc50*/  BSYNC B0 ;  /* 0x0000000000007941 */ /* 0x000fea0003800000 */
.L_x_298:
[----:B------:R-:W-:-:S03]  /*fc60*/  UMOV UR4, 0xffffffff ;  /* 0xffffffff00047882 */ /* 0x000fc60000000000 */
[----:B------:R-:W-:Y:S05]  /*fc70*/  BRA.DIV UR4, `(.L_x_311) ;  /* 0x00000006047c7947 */ /* 0x000fea000b800000 */
[----:B------:R-:W-:-:S13]  /*fc80*/  ELECT P0, URZ, PT ;  /* 0x00000000003f782f */ /* 0x000fda0003800000 */
.L_x_328:
[----:B------:R-:W-:Y:S04]  /*fc90*/  BSSY B0, `(.L_x_312) ;  /* 0x0000035000007945 */ /* 0x000fe80003800000 */
[----:B------:R-:W-:Y:S05]  /*fca0*/  @!P0 BRA `(.L_x_313) ;  /* 0x0000000000cc8947 */ /* 0x000fea0003800000 */
[----:B------:R-:W-:-:S04]  /*fcb0*/  ULOP3.LUT UR4, UR15, 0x2, URZ, 0xfc, !UPT ;  /* 0x000000020f047892 */ /* 0x000fc8000f8efc3f */
[----:B------:R-:W-:-:S06]  /*fcc0*/  UISETP.NE.AND UP0, UPT, UR4, 0x3, UPT ;  /* 0x000000030400788c */ /* 0x000fcc000bf05270 */
[----:B------:R-:W-:-:S13]  /*fcd0*/  PLOP3.LUT P0, PT, PT, PT, UP0, 0x80, 0x0 ;  /* 0x000000000000781c */ /* 0x000fda0003f0f008 */
[----:B------:R-:W-:Y:S05]  /*fce0*/  @!P0 BRA `(.L_x_314) ;  /* 0x0000000000048947 */ /* 0x000fea0003800000 */
[----:B------:R-:W-:Y:S01]  /*fcf0*/  BPT.TRAP 0x1 ;  /* 0x000000040000795c */ /* 0x000fe20000300000 */
.L_x_314:
[----:B01----:R-:W0:Y:S01]  /*fd00*/  S2R R3, SR_CgaCtaId ;  /* 0x0000000000037919 */ /* 0x003e220000008800 */
[----:B------:R-:W-:-:S04]  /*fd10*/  MOV R2, 0x400 ;  /* 0x0000040000027802 */ /* 0x000fc80000000f00 */
[----:B0-----:R-:W-:Y:S02]  /*fd20*/  LEA R3, R3, R2, 0x18 ;  /* 0x0000000203037211 */ /* 0x001fe400078ec0ff */
[----:B------:R-:W-:-:S03]  /*fd30*/  SHF.L.U32 R2, R0, 0x1f, RZ ;  /* 0x0000001f00027819 */ /* 0x000fc600000006ff */
[----:B------:R-:W-:-:S04]  /*fd40*/  VIADD R3, R3, 0x28 ;  /* 0x0000002803037836 */ /* 0x000fc80000000000 */
[C---:B------:R-:W-:Y:S02]  /*fd50*/  IMAD R7, R8.reuse, 0x8, R3 ;  /* 0x0000000808077824 */ /* 0x040fe400078e0203 */
[----:B------:R-:W-:Y:S02]  /*fd60*/  VIADD R8, R8, 0x1 ;  /* 0x0000000108087836 */ /* 0x000fe40000000000 */
[----:B------:R-:W0:Y:S03]  /*fd70*/  SYNCS.PHASECHK.TRANS64.TRYWAIT P0, [R7+URZ], R2 ;  /* 0x00000002070075a7 */ /* 0x000e26000800017f */
[----:B------:R-:W-:-:S04]  /*fd80*/  ISETP.NE.AND P1, PT, R8, 0x5, PT ;  /* 0x000000050800780c */ /* 0x000fc80003f25270 */
[----:B------:R-:W-:Y:S02]  /*fd90*/  SEL R5, RZ, 0x1, P1 ;  /* 0x00000001ff057807 */ /* 0x000fe40000800000 */
[----:B------:R-:W-:Y:S02]  /*fda0*/  SEL R8, R8, RZ, P1 ;  /* 0x000000ff08087207 */ /* 0x000fe40000800000 */
[----:B------:R-:W-:-:S03]  /*fdb0*/  LOP3.LUT R5, R0, R5, RZ, 0x3c, !PT ;  /* 0x0000000500057212 */ /* 0x000fc600078e3cff */
[----:B------:R-:W-:Y:S01]  /*fdc0*/  IMAD R9, R8, 0x8, R3 ;  /* 0x0000000808097824 */ /* 0x000fe200078e0203 */
[----:B------:R-:W-:Y:S01]  /*fdd0*/  SHF.L.U32 R4, R5, 0x1f, RZ ;  /* 0x0000001f05047819 */ /* 0x000fe200000006ff */
[----:B0-----:R-:W-:Y:S06]  /*fde0*/  @!P0 BRA `(.L_x_315) ;  /* 0x0000000400448947 */ /* 0x001fec0003800000 */
.L_x_329:
[----:B------:R-:W1:Y:S01]  /*fdf0*/  SYNCS.PHASECHK.TRANS64.TRYWAIT P0, [R9+URZ], R4 ;  /* 0x00000004090075a7 */ /* 0x000e62000800017f */
[----:B------:R-:W-:-:S05]  /*fe00*/  VIADD R0, R8, 0x1 ;  /* 0x0000000108007836 */ /* 0x000fca0000000000 */
[----:B------:R-:W-:-:S04]  /*fe10*/  ISETP.NE.AND P1, PT, R0, 0x5, PT ;  /* 0x000000050000780c */ /* 0x000fc80003f25270 */
[----:B0-----:R-:W-:Y:S02]  /*fe20*/  SEL R2, RZ, 0x1, P1 ;  /* 0x00000001ff027807 */ /* 0x001fe40000800000 */
[----:B------:R-:W-:Y:S02]  /*fe30*/  SEL R0, R0, RZ, P1 ;  /* 0x000000ff00007207 */ /* 0x000fe40000800000 */
[----:B------:R-:W-:-:S03]  /*fe40*/  LOP3.LUT R7, R5, R2, RZ, 0x3c, !PT ;  /* 0x0000000205077212 */ /* 0x000fc600078e3cff */
[----:B------:R-:W-:Y:S01]  /*fe50*/  IMAD R6, R0, 0x8, R3 ;  /* 0x0000000800067824 */ /* 0x000fe200078e0203 */
[----:B------:R-:W-:Y:S01]  /*fe60*/  SHF.L.U32 R5, R7, 0x1f, RZ ;  /* 0x0000001f07057819 */ /* 0x000fe200000006ff */
[----:B-1----:R-:W-:Y:S06]  /*fe70*/  @!P0 BRA `(.L_x_316) ;  /* 0x0000000400348947 */ /* 0x002fec0003800000 */
.L_x_330:
[----:B------:R-:W1:Y:S01]  /*fe80*/  SYNCS.PHASECHK.TRANS64.TRYWAIT P0, [R6+URZ], R5 ;  /* 0x00000005060075a7 */ /* 0x000e62000800017f */
[----:B------:R-:W-:-:S05]  /*fe90*/  VIADD R0, R0, 0x1 ;  /* 0x0000000100007836 */ /* 0x000fca0000000000 */
[----:B------:R-:W-:-:S04]  /*fea0*/  ISETP.NE.AND P1, PT, R0, 0x5, PT ;  /* 0x000000050000780c */ /* 0x000fc80003f25270 */
[----:B------:R-:W-:Y:S02]  /*feb0*/  SEL R2, RZ, 0x1, P1 ;  /* 0x00000001ff027807 */ /* 0x000fe40000800000 */
[----:B------:R-:W-:Y:S02]  /*fec0*/  SEL R0, R0, RZ, P1 ;  /* 0x000000ff00007207 */ /* 0x000fe40000800000 */
[----:B------:R-:W-:-:S03]  /*fed0*/  LOP3.LUT R7, R7, R2, RZ, 0x3c, !PT ;  /* 0x0000000207077212 */ /* 0x000fc600078e3cff */
[----:B0-----:R-:W-:Y:S01]  /*fee0*/  IMAD R9, R0, 0x8, R3 ;  /* 0x0000000800097824 */ /* 0x001fe200078e0203 */
[----:B------:R-:W-:Y:S01]  /*fef0*/  SHF.L.U32 R4, R7, 0x1f, RZ ;  /* 0x0000001f07047819 */ /* 0x000fe200000006ff */
[----:B-1----:R-:W-:Y:S06]  /*ff00*/  @!P0 BRA `(.L_x_317) ;  /* 0x0000000400248947 */ /* 0x002fec0003800000 */
.L_x_331:
[----:B------:R-:W1:Y:S01]  /*ff10*/  SYNCS.PHASECHK.TRANS64.TRYWAIT P0, [R9+URZ], R4 ;  /* 0x00000004090075a7 */ /* 0x000e62000800017f */
[----:B------:R-:W-:-:S05]  /*ff20*/  VIADD R0, R0, 0x1 ;  /* 0x0000000100007836 */ /* 0x000fca0000000000 */
[----:B------:R-:W-:-:S04]  /*ff30*/  ISETP.NE.AND P1, PT, R0, 0x5, PT ;  /* 0x000000050000780c */ /* 0x000fc80003f25270 */
[----:B------:R-:W-:Y:S02]  /*ff40*/  SEL R2, RZ, 0x1, P1 ;  /* 0x00000001ff027807 */ /* 0x000fe40000800000 */
[----:B------:R-:W-:Y:S02]  /*ff50*/  SEL R0, R0, RZ, P1 ;  /* 0x000000ff00007207 */ /* 0x000fe40000800000 */
[----:B------:R-:W-:Y:S01]  /*ff60*/  LOP3.LUT R2, R7, R2, RZ, 0x3c, !PT ;  /* 0x0000000207027212 */ /* 0x000fe200078e3cff */
[----:B-1----:R-:W-:Y:S06]  /*ff70*/  @!P0 BRA `(.L_x_318) ;  /* 0x00000004001c8947 */ /* 0x002fec0003800000 */
.L_x_332:
[----:B------:R-:W-:Y:S01]  /*ff80*/  IMAD R3, R0, 0x8, R3 ;  /* 0x0000000800037824 */ /* 0x000fe200078e0203 */
[----:B------:R-:W-:-:S07]  /*ff90*/  SHF.L.U32 R0, R2, 0x1f, RZ ;  /* 0x0000001f02007819 */ /* 0x000fce00000006ff */
.L_x_319:
[----:B--2---:R2:W3:Y:S02]  /*ffa0*/  SYNCS.PHASECHK.TRANS64.TRYWAIT P0, [R3+URZ], R0 ;  /* 0x00000000030075a7 */ /* 0x0044e4000800017f */
[----:B---3--:R-:W-:Y:S05]  /*ffb0*/  @!P0 NANOSLEEP.SYNCS 0x989680 ;  /* 0x009896800000895d */ /* 0x008fea0003900000 */
[----:B------:R-:W3:Y:S02]  /*ffc0*/  @!P0 SYNCS.PHASECHK.TRANS64 P0, [R3+URZ], R0 ;  /* 0x00000000030085a7 */ /* 0x000ee4000800007f */
[----:B---3--:R-:W-:Y:S05]  /*ffd0*/  @!P0 BRA `(.L_x_319) ;  /* 0xfffffffc00f08947 */ /* 0x008fea000383ffff */
.L_x_313:
[----:B------:R-:W-:Y:S05]  /*ffe0*/  BSYNC B0 ;  /* 0x0000000000007941 */ /* 0x000fea0003800000 */
.L_x_312:
[----:B------:R-:W-:Y:S05]  /*fff0*/  EXIT ;  /* 0x000000000000794d */ /* 0x000fea0003800000 */
.L_x_15:
[----:B--2---:R-:W-:-:S04]  /*10000*/  IMAD.U32 R3, RZ, RZ, UR18 ;  /* 0x00000012ff037e24 */ /* 0x004fc8000f8e00ff */
[----:B------:R2:W3:Y:S03]  /*10010*/  SYNCS.PHASECHK.TRANS64.TRYWAIT P0, [R3+URZ+-0x8], R0 ;  /* 0xfffff800030075a7 */ /* 0x0004e6000800017f */
[----:B---3--:R-:W-:Y:S05]  /*10020*/  @!P0 NANOSLEEP.SYNCS 0x989680 ;  /* 0x009896800000895d */ /* 0x008fea0003900000 */
[----:B------:R-:W3:Y:S02]  /*10030*/  @!P0 SYNCS.PHASECHK.TRANS64 P0, [R3+URZ+-0x8], R0 ;  /* 0xfffff800030085a7 */ /* 0x000ee4000800007f */
[----:B---3--:R-:W-:Y:S05]  /*10040*/  @!P0 BRA `(.L_x_15) ;  /* 0xfffffffc00ec8947 */ /* 0x008fea000383ffff */
[----:B------:R-:W-:Y:S05]  /*10050*/  BRA `(.L_x_320) ;  /* 0xffffff1400687947 */ /* 0x000fea000383ffff */
.L_x_20:
[----:B-1----:R-:W-:-:S04]  /*10060*/  IMAD.U32 R3, RZ, RZ, UR6 ;  /* 0x00000006ff037e24 */ /* 0x002fc8000f8e00ff */
[----:B------:R1:W2:Y:S03]  /*10070*/  SYNCS.PHASECHK.TRANS64.TRYWAIT P0, [R3+URZ], R0 ;  /* 0x00000000030075a7 */ /* 0x0002a6000800017f */
[----:B--2---:R-:W-:Y:S05]  /*10080*/  @!P0 NANOSLEEP.SYNCS 0x989680 ;  /* 0x009896800000895d */ /* 0x004fea0003900000 */
[----:B------:R-:W2:Y:S02]  /*10090*/  @!P0 SYNCS.PHASECHK.TRANS64 P0, [R3+URZ], R0 ;  /* 0x00000000030085a7 */ /* 0x000ea4000800007f */
[----:B--2---:R-:W-:Y:S05]  /*100a0*/  @!P0 BRA `(.L_x_20) ;  /* 0xfffffffc00ec8947 */ /* 0x004fea000383ffff */
[----:B------:R-:W-:Y:S05]  /*100b0*/  BRA `(.L_x_19) ;  /* 0xffffff1c00d07947 */ /* 0x000fea000383ffff */
.L_x_26:
[----:B-----5:R2:W-:Y:S02]  /*100c0*/  STL [R1+0x98], R0 ;  /* 0x0000980001007387 */ /* 0x0205e40000100800 */
[----:B--2---:R-:W-:-:S04]  /*100d0*/  IMAD.U32 R0, RZ, RZ, UR9 ;  /* 0x00000009ff007e24 */ /* 0x004fc8000f8e00ff */
[----:B------:R2:W3:Y:S03]  /*100e0*/  SYNCS.PHASECHK.TRANS64.TRYWAIT P0, [R0+URZ], R229 ;  /* 0x000000e5000075a7 */ /* 0x0004e6000800017f */
[----:B---3--:R-:W-:Y:S05]  /*100f0*/  @!P0 NANOSLEEP.SYNCS 0x989680 ;  /* 0x009896800000895d */ /* 0x008fea0003900000 */
[----:B------:R2:W3:Y:S02]  /*10100*/  @!P0 SYNCS.PHASECHK.TRANS64 P0, [R0+URZ], R229 ;  /* 0x000000e5000085a7 */ /* 0x0004e4000800007f */
[----:B--2---:R2:W5:Y:S02]  /*10110*/  LDL.LU R0, [R1+0x98] ;  /* 0x0000980001007983 */ /* 0x0045640000300800 */
[----:B--23--:R-:W-:Y:S05]  /*10120*/  @!P0 BRA `(.L_x_26) ;  /* 0xfffffffc00e48947 */ /* 0x00cfea000383ffff */
[----:B------:R-:W-:Y:S05]  /*10130*/  BRA `(.L_x_25) ;  /* 0xffffff3000687947 */ /* 0x000fea000383ffff */
.L_x_34:
[----:B-1----:R-:W-:-:S04]  /*10140*/  IMAD.U32 R25, RZ, RZ, UR18 ;  /* 0x00000012ff197e24 */ /* 0x002fc8000f8e00ff */
[----:B------:R1:W3:Y:S03]  /*10150*/  SYNCS.PHASECHK.TRANS64.TRYWAIT P0, [R25+URZ+0x8], R24 ;  /* 0x00000818190075a7 */ /* 0x0002e6000800017f */
[----:B---3--:R-:W-:Y:S05]  /*10160*/  @!P0 NANOSLEEP.SYNCS 0x989680 ;  /* 0x009896800000895d */ /* 0x008fea0003900000 */
[----:B------:R-:W3:Y:S02]  /*10170*/  @!P0 SYNCS.PHASECHK.TRANS64 P0, [R25+URZ+0x8], R24 ;  /* 0x00000818190085a7 */ /* 0x000ee4000800007f */
[----:B---3--:R-:W-:Y:S05]  /*10180*/  @!P0 BRA `(.L_x_34) ;  /* 0xfffffffc00ec8947 */ /* 0x008fea000383ffff */
[----:B------:R-:W-:Y:S05]  /*10190*/  BRA `(.L_x_321) ;  /* 0xffffff5400487947 */ /* 0x000fea000383ffff */
.L_x_299:
[----:B------:R-:W-:Y:S01]  /*101a0*/  BSSY B1, `(.L_x_322) ;  /* 0x0000006000017945 */ /* 0x000fe20003800000 */
[----:B------:R-:W-:-:S07]  /*101b0*/  IMAD.MOV.U32 R2, RZ, RZ, -0x1 ;  /* 0xffffffffff027424 */ /* 0x000fce00078e00ff */
[----:B------:R-:W-:Y:S05]  /*101c0*/  WARPSYNC.COLLECTIVE R2, `(.L_x_323) ;  /* 0x00000000020c7348 */ /* 0x000fea0003c00000 */
[----:B------:R-:W-:Y:S02]  /*101d0*/  ELECT P1, UR62, PT ;  /* 0x00000000003e782f */ /* 0x000fe40003820000 */
[----:B------:R-:W-:Y:S01]  /*101e0*/  MOV R2, UR62 ;  /* 0x0000003e00027c02 */ /* 0x000fe20008000f00 */
[----:B------:R-:W-:Y:S10]  /*101f0*/  ENDCOLLECTIVE ;  /* 0x000000000000791b */ /* 0x000ff40003800000 */
.L_x_323:
[----:B------:R-:W-:Y:S05]  /*10200*/  BSYNC B1 ;  /* 0x0000000000017941 */ /* 0x000fea0003800000 */
.L_x_322:
[----:B------:R-:W-:Y:S05]  /*10210*/  BRA `(.L_x_324) ;  /* 0xffffffec00a47947 */ /* 0x000fea000383ffff */
.L_x_302:
[----:B-1----:R1:W2:Y:S02]  /*10220*/  SYNCS.PHASECHK.TRANS64.TRYWAIT P1, [R11+URZ+0x28], R4 ;  /* 0x000028040b0075a7 */ /* 0x0022a4000802017f */
[----:B--2---:R-:W-:Y:S05]  /*10230*/  @!P1 NANOSLEEP.SYNCS 0x989680 ;  /* 0x009896800000995d */ /* 0x004fea0003900000 */
[----:B------:R-:W2:Y:S02]  /*10240*/  @!P1 SYNCS.PHASECHK.TRANS64 P1, [R11+URZ+0x28], R4 ;  /* 0x000028040b0095a7 */ /* 0x000ea4000802007f */
[----:B--2---:R-:W-:Y:S05]  /*10250*/  @!P1 BRA `(.L_x_302) ;  /* 0xfffffffc00f09947 */ /* 0x004fea000383ffff */
[----:B------:R-:W-:Y:S05]  /*10260*/  BRA `(.L_x_325) ;  /* 0xffffffec00e07947 */ /* 0x000fea000383ffff */
.L_x_311:
[----:B------:R-:W-:Y:S01]  /*10270*/  BSSY B0, `(.L_x_326) ;  /* 0x0000006000007945 */ /* 0x000fe20003800000 */
[----:B------:R-:W-:-:S07]  /*10280*/  IMAD.MOV.U32 R2, RZ, RZ, -0x1 ;  /* 0xffffffffff027424 */ /* 0x000fce00078e00ff */
[----:B01----:R-:W-:Y:S05]  /*10290*/  WARPSYNC.COLLECTIVE R2, `(.L_x_327) ;  /* 0x00000000020c7348 */ /* 0x003fea0003c00000 */
[----:B------:R-:W-:Y:S02]  /*102a0*/  ELECT P1, UR62, PT ;  /* 0x00000000003e782f */ /* 0x000fe40003820000 */
[----:B------:R-:W-:Y:S01]  /*102b0*/  MOV R2, UR62 ;  /* 0x0000003e00027c02 */ /* 0x000fe20008000f00 */
[----:B01----:R-:W-:Y:S10]  /*102c0*/  ENDCOLLECTIVE ;  /* 0x000000000000791b */ /* 0x003ff40003800000 */
.L_x_327:
[----:B------:R-:W-:Y:S05]  /*102d0*/  BSYNC B0 ;  /* 0x0000000000007941 */ /* 0x000fea0003800000 */
.L_x_326:
[----:B------:R-:W-:Y:S01]  /*102e0*/  PLOP3.LUT P0, PT, P1, PT, PT, 0x80, 0x0 ;  /* 0x000000000000781c */ /* 0x000fe20000f0f070 */
[----:B------:R-:W-:-:S12]  /*102f0*/  BRA `(.L_x_328) ;  /* 0xfffffff800647947 */ /* 0x000fd8000383ffff */
.L_x_315:
[----:B0-----:R0:W1:Y:S02]  /*10300*/  SYNCS.PHASECHK.TRANS64.TRYWAIT P0, [R7+URZ], R2 ;  /* 0x00000002070075a7 */ /* 0x001064000800017f */
[----:B-1----:R-:W-:Y:S05]  /*10310*/  @!P0 NANOSLEEP.SYNCS 0x989680 ;  /* 0x009896800000895d */ /* 0x002fea0003900000 */
[----:B------:R-:W1:Y:S02]  /*10320*/  @!P0 SYNCS.PHASECHK.TRANS64 P0, [R7+URZ], R2 ;  /* 0x00000002070085a7 */ /* 0x000e64000800007f */
[----:B-1----:R-:W-:Y:S05]  /*10330*/  @!P0 BRA `(.L_x_315) ;  /* 0xfffffffc00f08947 */ /* 0x002fea000383ffff */
[----:B------:R-:W-:Y:S05]  /*10340*/  BRA `(.L_x_329) ;  /* 0xfffffff800a87947 */ /* 0x000fea000383ffff */
.L_x_316:
[----:B0-----:R0:W1:Y:S02]  /*10350*/  SYNCS.PHASECHK.TRANS64.TRYWAIT P0, [R9+URZ], R4 ;  /* 0x00000004090075a7 */ /* 0x001064000800017f */
[----:B-1----:R-:W-:Y:S05]  /*10360*/  @!P0 NANOSLEEP.SYNCS 0x989680 ;  /* 0x009896800000895d */ /* 0x002fea0003900000 */
[----:B------:R-:W1:Y:S02]  /*10370*/  @!P0 SYNCS.PHASECHK.TRANS64 P0, [R9+URZ], R4 ;  /* 0x00000004090085a7 */ /* 0x000e64000800007f */
[----:B-1----:R-:W-:Y:S05]  /*10380*/  @!P0 BRA `(.L_x_316) ;  /* 0xfffffffc00f08947 */ /* 0x002fea000383ffff */
[----:B------:R-:W-:Y:S05]  /*10390*/  BRA `(.L_x_330) ;  /* 0xfffffff800b87947 */ /* 0x000fea000383ffff */
.L_x_317:
[----:B0-----:R0:W1:Y:S02]  /*103a0*/  SYNCS.PHASECHK.TRANS64.TRYWAIT P0, [R6+URZ], R5 ;  /* 0x00000005060075a7 */ /* 0x001064000800017f */
[----:B-1----:R-:W-:Y:S05]  /*103b0*/  @!P0 NANOSLEEP.SYNCS 0x989680 ;  /* 0x009896800000895d */ /* 0x002fea0003900000 */
[----:B------:R-:W1:Y:S02]  /*103c0*/  @!P0 SYNCS.PHASECHK.TRANS64 P0, [R6+URZ], R5 ;  /* 0x00000005060085a7 */ /* 0x000e64000800007f */
[----:B-1----:R-:W-:Y:S05]  /*103d0*/  @!P0 BRA `(.L_x_317) ;  /* 0xfffffffc00f08947 */ /* 0x002fea000383ffff */
[----:B------:R-:W-:Y:S05]  /*103e0*/  BRA `(.L_x_331) ;  /* 0xfffffff800c87947 */ /* 0x000fea000383ffff */
.L_x_318:
[----:B-1----:R1:W2:Y:S02]  /*103f0*/  SYNCS.PHASECHK.TRANS64.TRYWAIT P0, [R9+URZ], R4 ;  /* 0x00000004090075a7 */ /* 0x0022a4000800017f */
[----:B--2---:R-:W-:Y:S05]  /*10400*/  @!P0 NANOSLEEP.SYNCS 0x989680 ;  /* 0x009896800000895d */ /* 0x004fea0003900000 */
[----:B------:R-:W2:Y:S02]  /*10410*/  @!P0 SYNCS.PHASECHK.TRANS64 P0, [R9+URZ], R4 ;  /* 0x00000004090085a7 */ /* 0x000ea4000800007f */
[----:B--2---:R-:W-:Y:S05]  /*10420*/  @!P0 BRA `(.L_x_318) ;  /* 0xfffffffc00f08947 */ /* 0x004fea000383ffff */
[----:B------:R-:W-:Y:S05]  /*10430*/  BRA `(.L_x_332) ;  /* 0xfffffff800d07947 */ /* 0x000fea000383ffff */
.L_x_333:
[----:B------:R-:W-:-:S00]  /*10440*/  BRA `(.L_x_333) ;  /* 0xfffffffc00fc7947 */ /* 0x000fc0000383ffff */
[----:B------:R-:W-:-:S00]  /*10450*/  NOP ;  /* 0x0000000000007918 */ /* 0x000fc00000000000 */
        /* <DEDUP_REMOVED lines=10> */
.L_x_334:


//--------------------- .nv.shared._ZN7cutlass13device_kernelINS_4gemm6kernel13GemmUniversalIN4cute5tupleIJiiiiEEENS1_10collective13CollectiveMmaINS1_37MainloopSm90TmaGmmaWarpSpecializedFP8ILi5ENS5_IJNS4_1CILi1EEESB_SB_EEENS1_32KernelTmaWarpSpecializedPingpongEEENS5_IJNSA_ILi64EEENSA_ILi256EEENSA_ILi128EEEEEENS_12float_e4m3_tENS5_IJlSB_lEEESJ_SK_NS4_8TiledMMAINS4_8MMA_AtomIJNS4_4SM904GMMA31MMA_64x256x32_F32E4M3E4M3_SS_TNILNSO_7ScaleInE1ELSQ_1EEEEEENS4_6LayoutISC_NS5_IJNSA_ILi0EEESU_SU_EEEEENS5_IJNS4_10UnderscoreESX_SX_EEEEENS4_13SM90_TMA_LOADENS4_14ComposedLayoutINS4_7SwizzleILi3ELi4ELi3EEENS4_18smem_ptr_flag_bitsILi8EEENST_INS5_IJNSA_ILi8EEESH_EEENS5_IJSH_SB_EEEEEEEvNS4_8identityES10_S1A_vS1B_EENS_8epilogue10collective6detail29Sm90TmaWarpSpecializedAdapterINS1E_15DefaultEpilogueISJ_SK_SK_NS1D_6thread17LinearCombinationISJ_Li1EffLNS1I_9ScaleType4KindE0ELNS_15FloatRoundStyleE2ESJ_EENS1_15EpilogueDefaultEEEEEvvEEEEvNT_6ParamsE --------------------------
	.section	.nv.shared._ZN7cutlass13device_kernelINS_4gemm6kernel13GemmUniversalIN4cute5tupleIJiiiiEEENS1_10collective13CollectiveMmaINS1_37MainloopSm90TmaGmmaWarpSpecializedFP8ILi5ENS5_IJNS4_1CILi1EEESB_SB_EEENS1_32KernelTmaWarpSpecializedPingpongEEENS5_IJNSA_ILi64EEENSA_ILi256EEENSA_ILi128EEEEEENS_12float_e4m3_tENS5_IJlSB_lEEESJ_SK_NS4_8TiledMMAINS4_8MMA_AtomIJNS4_4SM904GMMA31MMA_64x256x32_F32E4M3E4M3_SS_TNILNSO_7ScaleInE1ELSQ_1EEEEEENS4_6LayoutISC_NS5_IJNSA_ILi0EEESU_SU_EEEEENS5_IJNS4_10UnderscoreESX_SX_EEEEENS4_13SM90_TMA_LOADENS4_14ComposedLayoutINS4_7SwizzleILi3ELi4ELi3EEENS4_18smem_ptr_flag_bitsILi8EEENST_INS5_IJNSA_ILi8EEESH_EEENS5_IJSH_SB_EEEEEEEvNS4_8identityES10_S1A_vS1B_EENS_8epilogue10collective6detail29Sm90TmaWarpSpecializedAdapterINS1E_15DefaultEpilogueISJ_SK_SK_NS1D_6thread17LinearCombinationISJ_Li1EffLNS1I_9ScaleType4KindE0ELNS_15FloatRoundStyleE2ESJ_EENS1_15EpilogueDefaultEEEEEvvEEEEvNT_6ParamsE,"aw",@nobits
	.sectionflags	@""
	.align	16
	.zero		1024


//--------------------- .nv.shared.reserved.0     --------------------------
	.section	.nv.shared.reserved.0,"aw",@nobits
	.weak		__nv_reservedSMEM_offset_0_alias
	.size		__nv_reservedSMEM_offset_0_alias, 0, 0
	.other		__nv_reservedSMEM_offset_0_alias,@"STO_CUDA_RESERVED_SHARED STV_DEFAULT"
__nv_reservedSMEM_offset_0_alias:
	.zero		0


//--------------------- .nv.global                --------------------------
	.section	.nv.global,"aw",@nobits
.nv.global:
	.type		_ZN39_INTERNAL_eb605025_4_k_cu_62dbb8cc_59524cute1_E,@object
	.size		_ZN39_INTERNAL_eb605025_4_k_cu_62dbb8cc_59524cute1_E,(_ZN39_INTERNAL_eb605025_4_k_cu_62dbb8cc_59524cuda3std3__45__cpo6cbeginE - _ZN39_INTERNAL_eb605025_4_k_cu_62dbb8cc_59524cute1_E)
_ZN39_INTERNAL_eb605025_4_k_cu_62dbb8cc_59524cute1_E:
	.zero		1
	.type		_ZN39_INTERNAL_eb605025_4_k_cu_62dbb8cc_59524cuda3std3__45__cpo6cbeginE,@object
	.size		_ZN39_INTERNAL_eb605025_4_k_cu_62dbb8cc_59524cuda3std3__45__cpo6cbeginE,(_ZN39_INTERNAL_eb605025_4_k_cu_62dbb8cc_59524cuda3std3__48in_placeE - _ZN39_INTERNAL_eb605025_4_k_cu_62dbb8cc_59524cuda3std3__45__cpo6cbeginE)
_ZN39_INTERNAL_eb605025_4_k_cu_62dbb8cc_59524cuda3std3__45__cpo6cbeginE:
	.zero		1
	.type		_ZN39_INTERNAL_eb605025_4_k_cu_62dbb8cc_59524cuda3std3__48in_placeE,@object
	.size		_ZN39_INTERNAL_eb605025_4_k_cu_62dbb8cc_59524cuda3std3__48in_placeE,(_ZN39_INTERNAL_eb605025_4_k_cu_62dbb8cc_59524cuda3std6ranges3__45__cpo9iter_moveE - _ZN39_INTERNAL_eb605025_4_k_cu_62dbb8cc_59524cuda3std3__48in_placeE)
_ZN39_INTERNAL_eb605025_4_k_cu_62dbb8cc_59524cuda3std3__48in_placeE:
	.zero		1
	.type		_ZN39_INTERNAL_eb605025_4_k_cu_62dbb8cc_59524cuda3std6ranges3__45__cpo9iter_moveE,@object
	.size		_ZN39_INTERNAL_eb605025_4_k_cu_62dbb8cc_59524cuda3std6ranges3__45__cpo9iter_moveE,(_ZN39_INTERNAL_eb605025_4_k_cu_62dbb8cc_59524cuda3std3__45__cpo5beginE - _ZN39_INTERNAL_eb605025_4_k_cu_62dbb8cc_59524cuda3std6ranges3__45__cpo9iter_moveE)
_ZN39_INTERNAL_eb605025_4_k_cu_62dbb8cc_59524cuda3std6ranges3__45__cpo9iter_moveE:
	.zero		1
	.type		_ZN39_INTERNAL_eb605025_4_k_cu_62dbb8cc_59524cuda3std3__45__cpo5beginE,@object
	.size		_ZN39_INTERNAL_eb605025_4_k_cu_62dbb8cc_59524cuda3std3__45__cpo5beginE,(_ZN39_INTERNAL_eb605025_4_k_cu_62dbb8cc_59524cuda3std3__441_GLOBAL__N__eb605025_4_k_cu_62dbb8cc_59526ignoreE - _ZN39_INTERNAL_eb605025_4_k_cu_62dbb8cc_59524cuda3std3__45__cpo5beginE)
_ZN39_INTERNAL_eb605025_4_k_cu_62dbb8cc_59524cuda3std3__45__cpo5beginE:
	.zero		1
	.type		_ZN39_INTERNAL_eb605025_4_k_cu_62dbb8cc_59524cuda3std3__441_GLOBAL__N__eb605025_4_k_cu_62dbb8cc_59526ignoreE,@object
	.size		_ZN39_INTERNAL_eb605025_4_k_cu_62dbb8cc_59524cuda3std3__441_GLOBAL__N__eb605025_4_k_cu_62dbb8cc_59526ignoreE,(_ZN39_INTERNAL_eb605025_4_k_cu_62dbb8cc_59524cute7productE - _ZN39_INTERNAL_eb605025_4_k_cu_62dbb8cc_59524cuda3std3__441_GLOBAL__N__eb605025_4_k_cu_62dbb8cc_59526ignoreE)
_ZN39_INTERNAL_eb605025_4_k_cu_62dbb8cc_59524cuda3std3__441_GLOBAL__N__eb605025_4_k_cu_62dbb8cc_59526ignoreE:
	.zero		1
	.type		_ZN39_INTERNAL_eb605025_4_k_cu_62dbb8cc_59524cute7productE,@object
	.size		_ZN39_INTERNAL_eb605025_4_k_cu_62dbb8cc_59524cute7productE,(_ZN39_INTERNAL_eb605025_4_k_cu_62dbb8cc_59524cuda3std3__45__cpo3endE - _ZN39_INTERNAL_eb605025_4_k_cu_62dbb8cc_59524cute7productE)
_ZN39_INTERNAL_eb605025_4_k_cu_62dbb8cc_59524cute7productE:
	.zero		1
	.type		_ZN39_INTERNAL_eb605025_4_k_cu_62dbb8cc_59524cuda3std3__45__cpo3endE,@object
	.size		_ZN39_INTERNAL_eb605025_4_k_cu_62dbb8cc_59524cuda3std3__45__cpo3endE,(_ZN39_INTERNAL_eb605025_4_k_cu_62dbb8cc_59524cuda3std3__419piecewise_constructE - _ZN39_INTERNAL_eb605025_4_k_cu_62dbb8cc_59524cuda3std3__45__cpo3endE)
_ZN39_INTERNAL_eb605025_4_k_cu_62dbb8cc_59524cuda3std3__45__cpo3endE:
	.zero		1
	.type		_ZN39_INTERNAL_eb605025_4_k_cu_62dbb8cc_59524cuda3std3__419piecewise_constructE,@object
	.size		_ZN39_INTERNAL_eb605025_4_k_cu_62dbb8cc_59524cuda3std3__419piecewise_constructE,(_ZN39_INTERNAL_eb605025_4_k_cu_62dbb8cc_59524cuda3std3__45__cpo4cendE - _ZN39_INTERNAL_eb605025_4_k_cu_62dbb8cc_59524cuda3std3__419piecewise_constructE)
_ZN39_INTERNAL_eb605025_4_k_cu_62dbb8cc_59524cuda3std3__419piecewise_constructE:
	.zero		1
	.type		_ZN39_INTERNAL_eb605025_4_k_cu_62dbb8cc_59524cuda3std3__45__cpo4cendE,@object
	.size		_ZN39_INTERNAL_eb605025_4_k_cu_62dbb8cc_59524cuda3std3__45__cpo4cendE,(_ZN39_INTERNAL_eb605025_4_k_cu_62dbb8cc_59524cuda3std6ranges3__45__cpo4swapE - _ZN39_INTERNAL_eb605025_4_k_cu_62dbb8cc_59524cuda3std3__45__cpo4cendE)
_ZN39_INTERNAL_eb605025_4_k_cu_62dbb8cc_59524cuda3std3__45__cpo4cendE:
	.zero		1
	.type		_ZN39_INTERNAL_eb605025_4_k_cu_62dbb8cc_59524cuda3std6ranges3__45__cpo4swapE,@object
	.size		_ZN39_INTERNAL_eb605025_4_k_cu_62dbb8cc_59524cuda3std6ranges3__45__cpo4swapE,(.L_7 - _ZN39_INTERNAL_eb605025_4_k_cu_62dbb8cc_59524cuda3std6ranges3__45__cpo4swapE)
_ZN39_INTERNAL_eb605025_4_k_cu_62dbb8cc_59524cuda3std6ranges3__45__cpo4swapE:
	.zero		1
.L_7:


//--------------------- .nv.constant0._ZN7cutlass13device_kernelINS_4gemm6kernel13GemmUniversalIN4cute5tupleIJiiiiEEENS1_10collective13CollectiveMmaINS1_37MainloopSm90TmaGmmaWarpSpecializedFP8ILi5ENS5_IJNS4_1CILi1EEESB_SB_EEENS1_32KernelTmaWarpSpecializedPingpongEEENS5_IJNSA_ILi64EEENSA_ILi256EEENSA_ILi128EEEEEENS_12float_e4m3_tENS5_IJlSB_lEEESJ_SK_NS4_8TiledMMAINS4_8MMA_AtomIJNS4_4SM904GMMA31MMA_64x256x32_F32E4M3E4M3_SS_TNILNSO_7ScaleInE1ELSQ_1EEEEEENS4_6LayoutISC_NS5_IJNSA_ILi0EEESU_SU_EEEEENS5_IJNS4_10UnderscoreESX_SX_EEEEENS4_13SM90_TMA_LOADENS4_14ComposedLayoutINS4_7SwizzleILi3ELi4ELi3EEENS4_18smem_ptr_flag_bitsILi8EEENST_INS5_IJNSA_ILi8EEESH_EEENS5_IJSH_SB_EEEEEEEvNS4_8identityES10_S1A_vS1B_EENS_8epilogue10collective6detail29Sm90TmaWarpSpecializedAdapterINS1E_15DefaultEpilogueISJ_SK_SK_NS1D_6thread17LinearCombinationISJ_Li1EffLNS1I_9ScaleType4KindE0ELNS_15FloatRoundStyleE2ESJ_EENS1_15EpilogueDefaultEEEEEvvEEEEvNT_6ParamsE --------------------------
	.section	.nv.constant0._ZN7cutlass13device_kernelINS_4gemm6kernel13GemmUniversalIN4cute5tupleIJiiiiEEENS1_10collective13CollectiveMmaINS1_37MainloopSm90TmaGmmaWarpSpecializedFP8ILi5ENS5_IJNS4_1CILi1EEESB_SB_EEENS1_32KernelTmaWarpSpecializedPingpongEEENS5_IJNSA_ILi64EEENSA_ILi256EEENSA_ILi128EEEEEENS_12float_e4m3_tENS5_IJlSB_lEEESJ_SK_NS4_8TiledMMAINS4_8MMA_AtomIJNS4_4SM904GMMA31MMA_64x256x32_F32E4M3E4M3_SS_TNILNSO_7ScaleInE1ELSQ_1EEEEEENS4_6LayoutISC_NS5_IJNSA_ILi0EEESU_SU_EEEEENS5_IJNS4_10UnderscoreESX_SX_EEEEENS4_13SM90_TMA_LOADENS4_14ComposedLayoutINS4_7SwizzleILi3ELi4ELi3EEENS4_18smem_ptr_flag_bitsILi8EEENST_INS5_IJNSA_ILi8EEESH_EEENS5_IJSH_SB_EEEEEEEvNS4_8identityES10_S1A_vS1B_EENS_8epilogue10collective6detail29Sm90TmaWarpSpecializedAdapterINS1E_15DefaultEpilogueISJ_SK_SK_NS1D_6thread17LinearCombinationISJ_Li1EffLNS1I_9ScaleType4KindE0ELNS_15FloatRoundStyleE2ESJ_EENS1_15EpilogueDefaultEEEEEvvEEEEvNT_6ParamsE,"a",@progbits
	.sectionflags	@""
	.align	4
.nv.constant0._ZN7cutlass13device_kernelINS_4gemm6kernel13GemmUniversalIN4cute5tupleIJiiiiEEENS1_10collective13CollectiveMmaINS1_37MainloopSm90TmaGmmaWarpSpecializedFP8ILi5ENS5_IJNS4_1CILi1EEESB_SB_EEENS1_32KernelTmaWarpSpecializedPingpongEEENS5_IJNSA_ILi64EEENSA_ILi256EEENSA_ILi128EEEEEENS_12float_e4m3_tENS5_IJlSB_lEEESJ_SK_NS4_8TiledMMAINS4_8MMA_AtomIJNS4_4SM904GMMA31MMA_64x256x32_F32E4M3E4M3_SS_TNILNSO_7ScaleInE1ELSQ_1EEEEEENS4_6LayoutISC_NS5_IJNSA_ILi0EEESU_SU_EEEEENS5_IJNS4_10UnderscoreESX_SX_EEEEENS4_13SM90_TMA_LOADENS4_14ComposedLayoutINS4_7SwizzleILi3ELi4ELi3EEENS4_18smem_ptr_flag_bitsILi8EEENST_INS5_IJNSA_ILi8EEESH_EEENS5_IJSH_SB_EEEEEEEvNS4_8identityES10_S1A_vS1B_EENS_8epilogue10collective6detail29Sm90TmaWarpSpecializedAdapterINS1E_15DefaultEpilogueISJ_SK_SK_NS1D_6thread17LinearCombinationISJ_Li1EffLNS1I_9ScaleType4KindE0ELNS_15FloatRoundStyleE2ESJ_EENS1_15EpilogueDefaultEEEEEvvEEEEvNT_6ParamsE:
	.zero		1664


//--------------------- SYMBOLS --------------------------

	.type		.nv.reservedSmem.offset0,@object
	.size		.nv.reservedSmem.offset0,0x4
